	.target	sm_100a

	.elftype	@"ET_EXEC"


//--------------------- .note.nv.tkinfo           --------------------------
	.section	.note.nv.tkinfo,"",@"SHT_NOTE"
	.sectionflags	@"SHF_NOTE_NV_TKINFO"
	.tkinfo
        /*0018*/ 	.word	0x00000002
        /*0030*/ 	.string	""
        /*0030*/ 	.string	"ptxas"
        /*0030*/ 	.string	"Cuda compilation tools, release 13.0, V13.0.88"
        /*0030*/ 	.string	"Build cuda_13.0.r13.0/compiler.36424714_0"
        /*0030*/ 	.string	"-arch sm_100a -m 64 "



//--------------------- .note.nv.cuinfo           --------------------------
	.section	.note.nv.cuinfo,"",@"SHT_NOTE"
	.sectionflags	@"SHF_NOTE_NV_CUINFO"
        /*0018*/ 	.short	0x0002
        /*001a*/ 	.short	0x0064
        /*001c*/ 	.short	0x0082
	.zero		2


//--------------------- .nv.info                  --------------------------
	.section	.nv.info,"",@"SHT_CUDA_INFO"
	.align	4


	//----- nvinfo : EIATTR_REGCOUNT
	.align		4
        /*0000*/ 	.byte	0x04, 0x2f
        /*0002*/ 	.short	(.L_19 - .L_18)
	.align		4
.L_18:
        /*0004*/ 	.word	index@(_ZN7cutlass13device_kernelINS_4gemm6kernel13GemmUniversalIN4cute5tupleIJiiiiEEENS1_10collective13CollectiveMmaINS1_35MainloopSm100TmaUmmaWarpSpecializedILi4ELi2ELi4ENS5_IJNS4_1CILi2EEESB_NSA_ILi1EEEEEEEENS5_IJNSA_ILi64EEENSA_ILi128EEESF_EEENS_12float_e4m3_tENS5_IJlSC_lEEESI_SJ_NS4_8TiledMMAINS4_8MMA_AtomIJNS4_10MMA_TraitsINS4_19SM100_MMA_F8F6F4_SSEJSI_SI_fSF_SG_NS4_17integral_constantINS4_4UMMA5MajorELSQ_0EEESR_NSO_INSP_7ScaleInELSS_0EEEST_EEEEEENS4_6LayoutINS5_IJSC_SC_SC_EEENS5_IJNSA_ILi0EEESY_SY_EEEEENS5_IJNS4_10UnderscoreES11_S11_EEEEENS4_23SM90_TMA_LOAD_MULTICASTENS4_14ComposedLayoutINS4_7SwizzleILi2ELi4ELi3EEENS4_18smem_ptr_flag_bitsILi8EEENSW_INS5_IJNSA_ILi8EEESF_EEENS5_IJSF_SC_EEEEEEEvNS4_8identityES14_S1E_vS1F_EENS_8epilogue10collective18CollectiveEpilogueINS1H_23Sm100TmaWarpSpecializedILi2ELi2ELi32ELb0ELb0EEEJSH_NS5_IJNSW_ISF_SC_EES1M_EEESI_SJ_SI_SJ_NS1H_6fusion15FusionCallbacksIS1L_NS1O_17LinearCombinationISI_fSI_fLNS_15FloatRoundStyleE2EEESH_S1N_JEEENS4_5SM1004TMEM4LOAD26SM100_TMEM_LOAD_16dp32b32xENS4_13SM90_TMA_LOADES1E_NS4_39AutoVectorizingCopyWithAssumedAlignmentILi128EEENS4_14SM90_TMA_STOREES1E_S20_S20_EEEvvEEEEvNT_6ParamsE)
        /*0008*/ 	.word	0x00000072


	//----- nvinfo : EIATTR_FRAME_SIZE
	.align		4
.L_19:
        /*000c*/ 	.byte	0x04, 0x11
        /*000e*/ 	.short	(.L_21 - .L_20)
	.align		4
.L_20:
        /*0010*/ 	.word	index@($__internal_2_$__cuda_sm10x_tcgen05_guardrail_trap_unallocated_columns_being_dealloced)
        /*0014*/ 	.word	0x00000000


	//----- nvinfo : EIATTR_FRAME_SIZE
	.align		4
.L_21:
        /*0018*/ 	.byte	0x04, 0x11
        /*001a*/ 	.short	(.L_23 - .L_22)
	.align		4
.L_22:
        /*001c*/ 	.word	index@($__internal_1_$__cuda_sm10x_tcgen05_guardrail_trap_phase_invalid_during_alloc)
        /*0020*/ 	.word	0x00000000


	//----- nvinfo : EIATTR_FRAME_SIZE
	.align		4
.L_23:
        /*0024*/ 	.byte	0x04, 0x11
        /*0026*/ 	.short	(.L_25 - .L_24)
	.align		4
.L_24:
        /*0028*/ 	.word	index@($__internal_0_$__cuda_sm10x_tcgen05_guardrail_trap_col_being_dealloced_not_returned_by_alloc)
        /*002c*/ 	.word	0x00000000


	//----- nvinfo : EIATTR_FRAME_SIZE
	.align		4
.L_25:
        /*0030*/ 	.byte	0x04, 0x11
        /*0032*/ 	.short	(.L_27 - .L_26)
	.align		4
.L_26:
        /*0034*/ 	.word	index@(_ZN7cutlass13device_kernelINS_4gemm6kernel13GemmUniversalIN4cute5tupleIJiiiiEEENS1_10collective13CollectiveMmaINS1_35MainloopSm100TmaUmmaWarpSpecializedILi4ELi2ELi4ENS5_IJNS4_1CILi2EEESB_NSA_ILi1EEEEEEEENS5_IJNSA_ILi64EEENSA_ILi128EEESF_EEENS_12float_e4m3_tENS5_IJlSC_lEEESI_SJ_NS4_8TiledMMAINS4_8MMA_AtomIJNS4_10MMA_TraitsINS4_19SM100_MMA_F8F6F4_SSEJSI_SI_fSF_SG_NS4_17integral_constantINS4_4UMMA5MajorELSQ_0EEESR_NSO_INSP_7ScaleInELSS_0EEEST_EEEEEENS4_6LayoutINS5_IJSC_SC_SC_EEENS5_IJNSA_ILi0EEESY_SY_EEEEENS5_IJNS4_10UnderscoreES11_S11_EEEEENS4_23SM90_TMA_LOAD_MULTICASTENS4_14ComposedLayoutINS4_7SwizzleILi2ELi4ELi3EEENS4_18smem_ptr_flag_bitsILi8EEENSW_INS5_IJNSA_ILi8EEESF_EEENS5_IJSF_SC_EEEEEEEvNS4_8identityES14_S1E_vS1F_EENS_8epilogue10collective18CollectiveEpilogueINS1H_23Sm100TmaWarpSpecializedILi2ELi2ELi32ELb0ELb0EEEJSH_NS5_IJNSW_ISF_SC_EES1M_EEESI_SJ_SI_SJ_NS1H_6fusion15FusionCallbacksIS1L_NS1O_17LinearCombinationISI_fSI_fLNS_15FloatRoundStyleE2EEESH_S1N_JEEENS4_5SM1004TMEM4LOAD26SM100_TMEM_LOAD_16dp32b32xENS4_13SM90_TMA_LOADES1E_NS4_39AutoVectorizingCopyWithAssumedAlignmentILi128EEENS4_14SM90_TMA_STOREES1E_S20_S20_EEEvvEEEEvNT_6ParamsE)
        /*0038*/ 	.word	0x00000000


	//----- nvinfo : EIATTR_MIN_STACK_SIZE
	.align		4
.L_27:
        /*003c*/ 	.byte	0x04, 0x12
        /*003e*/ 	.short	(.L_29 - .L_28)
	.align		4
.L_28:
        /*0040*/ 	.word	index@(_ZN7cutlass13device_kernelINS_4gemm6kernel13GemmUniversalIN4cute5tupleIJiiiiEEENS1_10collective13CollectiveMmaINS1_35MainloopSm100TmaUmmaWarpSpecializedILi4ELi2ELi4ENS5_IJNS4_1CILi2EEESB_NSA_ILi1EEEEEEEENS5_IJNSA_ILi64EEENSA_ILi128EEESF_EEENS_12float_e4m3_tENS5_IJlSC_lEEESI_SJ_NS4_8TiledMMAINS4_8MMA_AtomIJNS4_10MMA_TraitsINS4_19SM100_MMA_F8F6F4_SSEJSI_SI_fSF_SG_NS4_17integral_constantINS4_4UMMA5MajorELSQ_0EEESR_NSO_INSP_7ScaleInELSS_0EEEST_EEEEEENS4_6LayoutINS5_IJSC_SC_SC_EEENS5_IJNSA_ILi0EEESY_SY_EEEEENS5_IJNS4_10UnderscoreES11_S11_EEEEENS4_23SM90_TMA_LOAD_MULTICASTENS4_14ComposedLayoutINS4_7SwizzleILi2ELi4ELi3EEENS4_18smem_ptr_flag_bitsILi8EEENSW_INS5_IJNSA_ILi8EEESF_EEENS5_IJSF_SC_EEEEEEEvNS4_8identityES14_S1E_vS1F_EENS_8epilogue10collective18CollectiveEpilogueINS1H_23Sm100TmaWarpSpecializedILi2ELi2ELi32ELb0ELb0EEEJSH_NS5_IJNSW_ISF_SC_EES1M_EEESI_SJ_SI_SJ_NS1H_6fusion15FusionCallbacksIS1L_NS1O_17LinearCombinationISI_fSI_fLNS_15FloatRoundStyleE2EEESH_S1N_JEEENS4_5SM1004TMEM4LOAD26SM100_TMEM_LOAD_16dp32b32xENS4_13SM90_TMA_LOADES1E_NS4_39AutoVectorizingCopyWithAssumedAlignmentILi128EEENS4_14SM90_TMA_STOREES1E_S20_S20_EEEvvEEEEvNT_6ParamsE)
        /*0044*/ 	.word	0x00000000
.L_29:


//--------------------- .nv.compat                --------------------------
	.section	.nv.compat,"",@"SHT_CUDA_COMPAT_INFO"
	.align	4
        /*0000*/ 	.byte	0x02, 0x09, 0x01, 0x00, 0x02, 0x02, 0x02, 0x00, 0x02, 0x05, 0x05, 0x00, 0x03, 0x07, 0x01, 0x01
        /*0010*/ 	.byte	0x02, 0x03, 0x01, 0x00, 0x02, 0x06, 0x01, 0x00, 0x04, 0x0b, 0x08, 0x00, 0x09, 0x00, 0x00, 0x00
        /*0020*/ 	.byte	0x00, 0x00, 0x00, 0x00


//--------------------- .nv.info._ZN7cutlass13device_kernelINS_4gemm6kernel13GemmUniversalIN4cute5tupleIJiiiiEEENS1_10collective13CollectiveMmaINS1_35MainloopSm100TmaUmmaWarpSpecializedILi4ELi2ELi4ENS5_IJNS4_1CILi2EEESB_NSA_ILi1EEEEEEEENS5_IJNSA_ILi64EEENSA_ILi128EEESF_EEENS_12float_e4m3_tENS5_IJlSC_lEEESI_SJ_NS4_8TiledMMAINS4_8MMA_AtomIJNS4_10MMA_TraitsINS4_19SM100_MMA_F8F6F4_SSEJSI_SI_fSF_SG_NS4_17integral_constantINS4_4UMMA5MajorELSQ_0EEESR_NSO_INSP_7ScaleInELSS_0EEEST_EEEEEENS4_6LayoutINS5_IJSC_SC_SC_EEENS5_IJNSA_ILi0EEESY_SY_EEEEENS5_IJNS4_10UnderscoreES11_S11_EEEEENS4_23SM90_TMA_LOAD_MULTICASTENS4_14ComposedLayoutINS4_7SwizzleILi2ELi4ELi3EEENS4_18smem_ptr_flag_bitsILi8EEENSW_INS5_IJNSA_ILi8EEESF_EEENS5_IJSF_SC_EEEEEEEvNS4_8identityES14_S1E_vS1F_EENS_8epilogue10collective18CollectiveEpilogueINS1H_23Sm100TmaWarpSpecializedILi2ELi2ELi32ELb0ELb0EEEJSH_NS5_IJNSW_ISF_SC_EES1M_EEESI_SJ_SI_SJ_NS1H_6fusion15FusionCallbacksIS1L_NS1O_17LinearCombinationISI_fSI_fLNS_15FloatRoundStyleE2EEESH_S1N_JEEENS4_5SM1004TMEM4LOAD26SM100_TMEM_LOAD_16dp32b32xENS4_13SM90_TMA_LOADES1E_NS4_39AutoVectorizingCopyWithAssumedAlignmentILi128EEENS4_14SM90_TMA_STOREES1E_S20_S20_EEEvvEEEEvNT_6ParamsE --------------------------
	.section	.nv.info._ZN7cutlass13device_kernelINS_4gemm6kernel13GemmUniversalIN4cute5tupleIJiiiiEEENS1_10collective13CollectiveMmaINS1_35MainloopSm100TmaUmmaWarpSpecializedILi4ELi2ELi4ENS5_IJNS4_1CILi2EEESB_NSA_ILi1EEEEEEEENS5_IJNSA_ILi64EEENSA_ILi128EEESF_EEENS_12float_e4m3_tENS5_IJlSC_lEEESI_SJ_NS4_8TiledMMAINS4_8MMA_AtomIJNS4_10MMA_TraitsINS4_19SM100_MMA_F8F6F4_SSEJSI_SI_fSF_SG_NS4_17integral_constantINS4_4UMMA5MajorELSQ_0EEESR_NSO_INSP_7ScaleInELSS_0EEEST_EEEEEENS4_6LayoutINS5_IJSC_SC_SC_EEENS5_IJNSA_ILi0EEESY_SY_EEEEENS5_IJNS4_10UnderscoreES11_S11_EEEEENS4_23SM90_TMA_LOAD_MULTICASTENS4_14ComposedLayoutINS4_7SwizzleILi2ELi4ELi3EEENS4_18smem_ptr_flag_bitsILi8EEENSW_INS5_IJNSA_ILi8EEESF_EEENS5_IJSF_SC_EEEEEEEvNS4_8identityES14_S1E_vS1F_EENS_8epilogue10collective18CollectiveEpilogueINS1H_23Sm100TmaWarpSpecializedILi2ELi2ELi32ELb0ELb0EEEJSH_NS5_IJNSW_ISF_SC_EES1M_EEESI_SJ_SI_SJ_NS1H_6fusion15FusionCallbacksIS1L_NS1O_17LinearCombinationISI_fSI_fLNS_15FloatRoundStyleE2EEESH_S1N_JEEENS4_5SM1004TMEM4LOAD26SM100_TMEM_LOAD_16dp32b32xENS4_13SM90_TMA_LOADES1E_NS4_39AutoVectorizingCopyWithAssumedAlignmentILi128EEENS4_14SM90_TMA_STOREES1E_S20_S20_EEEvvEEEEvNT_6ParamsE,"",@"SHT_CUDA_INFO"
	.sectionflags	@""
	.align	4


	//----- nvinfo : EIATTR_CUDA_API_VERSION
	.align		4
        /*0000*/ 	.byte	0x04, 0x37
        /*0002*/ 	.short	(.L_31 - .L_30)
.L_30:
        /*0004*/ 	.word	0x00000082


	//----- nvinfo : EIATTR_KPARAM_INFO
	.align		4
.L_31:
        /*0008*/ 	.byte	0x04, 0x17
        /*000a*/ 	.short	(.L_33 - .L_32)
.L_32:
        /*000c*/ 	.word	0x00000000
        /*0010*/ 	.short	0x0000
        /*0012*/ 	.short	0x0000
        /*0014*/ 	.byte	0x00, 0xf0, 0x01, 0x20


	//----- nvinfo : EIATTR_AT_ENTRY_FRAGMENTS
	.align		4
.L_33:
        /*0018*/ 	.byte	0x04, 0x4f
        /*001a*/ 	.short	(.L_35 - .L_34)


	//   ....[0]....
.L_34:
        /*001c*/ 	.word	0x00000006


	//----- nvinfo : EIATTR_RESERVED_SMEM_USED
	.align		4
.L_35:
        /*0020*/ 	.byte	0x01, 0x41
	.zero		2


	//----- nvinfo : EIATTR_SPARSE_MMA_MASK
	.align		4
        /*0024*/ 	.byte	0x03, 0x50
        /*0026*/ 	.short	0x0000


	//----- nvinfo : EIATTR_TCGEN05_1CTA_USED
	.align		4
        /*0028*/ 	.byte	0x01, 0x51
	.zero		2


	//----- nvinfo : EIATTR_MAXREG_COUNT
	.align		4
        /*002c*/ 	.byte	0x03, 0x1b
        /*002e*/ 	.short	0x00ff


	//----- nvinfo : EIATTR_NUM_BARRIERS
	.align		4
        /*0030*/ 	.byte	0x02, 0x4c
        /*0032*/ 	.byte	0x07
	.zero		1


	//----- nvinfo : EIATTR_EXTERNS
	.align		4
        /*0034*/ 	.byte	0x04, 0x0f
        /*0036*/ 	.short	(.L_37 - .L_36)


	//   ....[0]....
	.align		4
.L_36:
        /*0038*/ 	.word	index@(__assertfail)


	//----- nvinfo : EIATTR_MERCURY_ISA_VERSION
	.align		4
.L_37:
        /*003c*/ 	.byte	0x03, 0x5f
        /*003e*/ 	.short	0x0101


	//----- nvinfo : EIATTR_INT_WARP_WIDE_INSTR_OFFSETS
	.align		4
        /*0040*/ 	.byte	0x04, 0x31
        /*0042*/ 	.short	(.L_39 - .L_38)


	//   ....[0]....
.L_38:
        /*0044*/ 	.word	0x00003d10


	//   ....[1]....
        /*0048*/ 	.word	0x00003d30


	//   ....[2]....
        /*004c*/ 	.word	0x00003d60


	//   ....[3]....
        /*0050*/ 	.word	0x000048a0


	//   ....[4]....
        /*0054*/ 	.word	0x00004910


	//   ....[5]....
        /*0058*/ 	.word	0x000049e0


	//   ....[6]....
        /*005c*/ 	.word	0x00004a90


	//----- nvinfo : EIATTR_COOP_GROUP_MASK_REGIDS
	.align		4
.L_39:
        /*0060*/ 	.byte	0x04, 0x29
        /*0062*/ 	.short	(.L_41 - .L_40)


	//   ....[0]....
.L_40:
        /*0064*/ 	.word	0xffffffff


	//   ....[1]....
        /*0068*/ 	.word	0xffffffff


	//   ....[2]....
        /*006c*/ 	.word	0xffffffff


	//   ....[3]....
        /*0070*/ 	.word	0xffffffff


	//   ....[4]....
        /*0074*/ 	.word	0xffffffff


	//   ....[5]....
        /*0078*/ 	.word	0xffffffff


	//   ....[6]....
        /*007c*/ 	.word	0xffffffff


	//   ....[7]....
        /*0080*/ 	.word	0xffffffff


	//   ....[8]....
        /*0084*/ 	.word	0xffffffff


	//   ....[9]....
        /*0088*/ 	.word	0xffffffff


	//   ....[10]....
        /*008c*/ 	.word	0xffffffff


	//   ....[11]....
        /*0090*/ 	.word	0xffffffff


	//   ....[12]....
        /*0094*/ 	.word	0xffffffff


	//   ....[13]....
        /*0098*/ 	.word	0xffffffff


	//----- nvinfo : EIATTR_COOP_GROUP_INSTR_OFFSETS
	.align		4
.L_41:
        /*009c*/ 	.byte	0x04, 0x28
        /*009e*/ 	.short	(.L_43 - .L_42)


	//   ....[0]....
.L_42:
        /*00a0*/ 	.word	0x00000080


	//   ....[1]....
        /*00a4*/ 	.word	0x000004f0


	//   ....[2]....
        /*00a8*/ 	.word	0x000006a0


	//   ....[3]....
        /*00ac*/ 	.word	0x00000800


	//   ....[4]....
        /*00b0*/ 	.word	0x00000900


	//   ....[5]....
        /*00b4*/ 	.word	0x00000a70


	//   ....[6]....
        /*00b8*/ 	.word	0x00000c10


	//   ....[7]....
        /*00bc*/ 	.word	0x00000dc0


	//   ....[8]....
        /*00c0*/ 	.word	0x00002110


	//   ....[9]....
        /*00c4*/ 	.word	0x00002fe0


	//   ....[10]....
        /*00c8*/ 	.word	0x000031f0


	//   ....[11]....
        /*00cc*/ 	.word	0x00003220


	//   ....[12]....
        /*00d0*/ 	.word	0x00003bf0


	//   ....[13]....
        /*00d4*/ 	.word	0x00003e20


	//----- nvinfo : EIATTR_VRC_CTA_INIT_COUNT
	.align		4
.L_43:
        /*00d8*/ 	.byte	0x02, 0x4a
        /*00da*/ 	.byte	0x80
	.zero		1


	//----- nvinfo : EIATTR_SYSCALL_OFFSETS
	.align		4
        /*00dc*/ 	.byte	0x04, 0x46
        /*00de*/ 	.short	(.L_45 - .L_44)


	//   ....[0]....
.L_44:
        /*00e0*/ 	.word	0x000056a0


	//   ....[1]....
        /*00e4*/ 	.word	0x000057e0


	//   ....[2]....
        /*00e8*/ 	.word	0x00006010


	//   ....[3]....
        /*00ec*/ 	.word	0x00006da0


	//----- nvinfo : EIATTR_MBARRIER_INSTR_OFFSETS
	.align		4
.L_45:
        /*00f0*/ 	.byte	0x04, 0x39
        /*00f2*/ 	.short	(.L_47 - .L_46)


	//   ....[0]....
.L_46:
        /*00f4*/ 	.word	0x00000610
        /*00f8*/ 	.word	0x000000ff
        /*00fc*/ 	.word	0x00000000
        /*0100*/ 	.short	0x0100
        /*0102*/ 	.byte	0x04
	.zero		1


	//   ....[1]....
        /*0104*/ 	.word	0x00000620
        /*0108*/ 	.word	0x000000ff
        /*010c*/ 	.word	0x00000020
        /*0110*/ 	.short	0x0100
        /*0112*/ 	.byte	0x04
	.zero		1


	//   ....[2]....
        /*0114*/ 	.word	0x00000630
        /*0118*/ 	.word	0x000000ff
        /*011c*/ 	.word	0x00000008
        /*0120*/ 	.short	0x0100
        /*0122*/ 	.byte	0x04
	.zero		1


	//   ....[3]....
        /*0124*/ 	.word	0x00000640
        /*0128*/ 	.word	0x000000ff
        /*012c*/ 	.word	0x00000028
        /*0130*/ 	.short	0x0100
        /*0132*/ 	.byte	0x04
	.zero		1


	//   ....[4]....
        /*0134*/ 	.word	0x00000650
        /*0138*/ 	.word	0x000000ff
        /*013c*/ 	.word	0x00000010
        /*0140*/ 	.short	0x0100
        /*0142*/ 	.byte	0x04
	.zero		1


	//   ....[5]....
        /*0144*/ 	.word	0x00000660
        /*0148*/ 	.word	0x000000ff
        /*014c*/ 	.word	0x00000030
        /*0150*/ 	.short	0x0100
        /*0152*/ 	.byte	0x04
	.zero		1


	//   ....[6]....
        /*0154*/ 	.word	0x00000670
        /*0158*/ 	.word	0x000000ff
        /*015c*/ 	.word	0x00000018
        /*0160*/ 	.short	0x0100
        /*0162*/ 	.byte	0x04
	.zero		1


	//   ....[7]....
        /*0164*/ 	.word	0x00000680
        /*0168*/ 	.word	0x000000ff
        /*016c*/ 	.word	0x00000038
        /*0170*/ 	.short	0x0100
        /*0172*/ 	.byte	0x04
	.zero		1


	//   ....[8]....
        /*0174*/ 	.word	0x000007b0
        /*0178*/ 	.word	0x000000ff
        /*017c*/ 	.word	0x00000040
        /*0180*/ 	.short	0x0100
        /*0182*/ 	.byte	0x04
	.zero		1


	//   ....[9]....
        /*0184*/ 	.word	0x000007c0
        /*0188*/ 	.word	0x000000ff
        /*018c*/ 	.word	0x00000050
        /*0190*/ 	.short	0x0100
        /*0192*/ 	.byte	0x04
	.zero		1


	//   ....[10]....
        /*0194*/ 	.word	0x000007d0
        /*0198*/ 	.word	0x000000ff
        /*019c*/ 	.word	0x00000048
        /*01a0*/ 	.short	0x0100
        /*01a2*/ 	.byte	0x04
	.zero		1


	//   ....[11]....
        /*01a4*/ 	.word	0x000007e0
        /*01a8*/ 	.word	0x000000ff
        /*01ac*/ 	.word	0x00000058
        /*01b0*/ 	.short	0x0100
        /*01b2*/ 	.byte	0x04
	.zero		1


	//   ....[12]....
        /*01b4*/ 	.word	0x000008d0
        /*01b8*/ 	.word	0x000000ff
        /*01bc*/ 	.word	0x00000060
        /*01c0*/ 	.short	0x0100
        /*01c2*/ 	.byte	0x06
	.zero		1


	//   ....[13]....
        /*01c4*/ 	.word	0x000008e0
        /*01c8*/ 	.word	0x000000ff
        /*01cc*/ 	.word	0x00000068
        /*01d0*/ 	.short	0x0100
        /*01d2*/ 	.byte	0x06
	.zero		1


	//   ....[14]....
        /*01d4*/ 	.word	0x00000a20
        /*01d8*/ 	.word	0x000000ff
        /*01dc*/ 	.word	0x00000070
        /*01e0*/ 	.short	0x0100
        /*01e2*/ 	.byte	0x06
	.zero		1


	//   ....[15]....
        /*01e4*/ 	.word	0x00000a30
        /*01e8*/ 	.word	0x000000ff
        /*01ec*/ 	.word	0x00000080
        /*01f0*/ 	.short	0x0100
        /*01f2*/ 	.byte	0x06
	.zero		1


	//   ....[16]....
        /*01f4*/ 	.word	0x00000a40
        /*01f8*/ 	.word	0x000000ff
        /*01fc*/ 	.word	0x00000078
        /*0200*/ 	.short	0x0100
        /*0202*/ 	.byte	0x06
	.zero		1


	//   ....[17]....
        /*0204*/ 	.word	0x00000a50
        /*0208*/ 	.word	0x000000ff
        /*020c*/ 	.word	0x00000088
        /*0210*/ 	.short	0x0100
        /*0212*/ 	.byte	0x06
	.zero		1


	//   ....[18]....
        /*0214*/ 	.word	0x00000b80
        /*0218*/ 	.word	0x000000ff
        /*021c*/ 	.word	0x00000090
        /*0220*/ 	.short	0x0100
        /*0222*/ 	.byte	0x04
	.zero		1


	//   ....[19]....
        /*0224*/ 	.word	0x00000b90
        /*0228*/ 	.word	0x000000ff
        /*022c*/ 	.word	0x000000b0
        /*0230*/ 	.short	0x0100
        /*0232*/ 	.byte	0x04
	.zero		1


	//   ....[20]....
        /*0234*/ 	.word	0x00000ba0
        /*0238*/ 	.word	0x000000ff
        /*023c*/ 	.word	0x00000098
        /*0240*/ 	.short	0x0100
        /*0242*/ 	.byte	0x04
	.zero		1


	//   ....[21]....
        /*0244*/ 	.word	0x00000bb0
        /*0248*/ 	.word	0x000000ff
        /*024c*/ 	.word	0x000000b8
        /*0250*/ 	.short	0x0100
        /*0252*/ 	.byte	0x04
	.zero		1


	//   ....[22]....
        /*0254*/ 	.word	0x00000bc0
        /*0258*/ 	.word	0x000000ff
        /*025c*/ 	.word	0x000000a0
        /*0260*/ 	.short	0x0100
        /*0262*/ 	.byte	0x04
	.zero		1


	//   ....[23]....
        /*0264*/ 	.word	0x00000bd0
        /*0268*/ 	.word	0x000000ff
        /*026c*/ 	.word	0x000000c0
        /*0270*/ 	.short	0x0100
        /*0272*/ 	.byte	0x04
	.zero		1


	//   ....[24]....
        /*0274*/ 	.word	0x00000be0
        /*0278*/ 	.word	0x000000ff
        /*027c*/ 	.word	0x000000a8
        /*0280*/ 	.short	0x0100
        /*0282*/ 	.byte	0x04
	.zero		1


	//   ....[25]....
        /*0284*/ 	.word	0x00000bf0
        /*0288*/ 	.word	0x000000ff
        /*028c*/ 	.word	0x000000c8
        /*0290*/ 	.short	0x0100
        /*0292*/ 	.byte	0x04
	.zero		1


	//   ....[26]....
        /*0294*/ 	.word	0x00000ce0
        /*0298*/ 	.word	0x000000ff
        /*029c*/ 	.word	0x000000d0
        /*02a0*/ 	.short	0x0100
        /*02a2*/ 	.byte	0x04
	.zero		1


	//   ....[27]....
        /*02a4*/ 	.word	0x00000cf0
        /*02a8*/ 	.word	0x000000ff
        /*02ac*/ 	.word	0x000000e0
        /*02b0*/ 	.short	0x0100
        /*02b2*/ 	.byte	0x04
	.zero		1


	//   ....[28]....
        /*02b4*/ 	.word	0x00000d00
        /*02b8*/ 	.word	0x000000ff
        /*02bc*/ 	.word	0x000000d8
        /*02c0*/ 	.short	0x0100
        /*02c2*/ 	.byte	0x04
	.zero		1


	//   ....[29]....
        /*02c4*/ 	.word	0x00000d10
        /*02c8*/ 	.word	0x000000ff
        /*02cc*/ 	.word	0x000000e8
        /*02d0*/ 	.short	0x0100
        /*02d2*/ 	.byte	0x04
	.zero		1


	//   ....[30]....
        /*02d4*/ 	.word	0x000019a0
        /*02d8*/ 	.word	0x00000000
        /*02dc*/ 	.word	0x000000e0
        /*02e0*/ 	.short	0x010a
        /*02e2*/ 	.byte	0xff
	.zero		1


	//   ....[31]....
        /*02e4*/ 	.word	0x000019c0
        /*02e8*/ 	.word	0x00000000
        /*02ec*/ 	.word	0x000000d0
        /*02f0*/ 	.short	0x0101
        /*02f2*/ 	.byte	0xff
	.zero		1


	//   ....[32]....
        /*02f4*/ 	.word	0x00001a80
        /*02f8*/ 	.word	0x000000ff
        /*02fc*/ 	.word	0x00000020
        /*0300*/ 	.short	0x010a
        /*0302*/ 	.byte	0x04
	.zero		1


	//   ....[33]....
        /*0304*/ 	.word	0x00001b10
        /*0308*/ 	.word	0x000000ff
        /*030c*/ 	.word	0x00000020
        /*0310*/ 	.short	0x010a
        /*0312*/ 	.byte	0x21
	.zero		1


	//   ....[34]....
        /*0314*/ 	.word	0x00001ca0
        /*0318*/ 	.word	0x000000ff
        /*031c*/ 	.word	0x00000020
        /*0320*/ 	.short	0x010a
        /*0322*/ 	.byte	0x05
	.zero		1


	//   ....[35]....
        /*0324*/ 	.word	0x00001dd0
        /*0328*/ 	.word	0x000000ff
        /*032c*/ 	.word	0x00000068
        /*0330*/ 	.short	0x0101
        /*0332*/ 	.byte	0x15
	.zero		1


	//   ....[36]....
        /*0334*/ 	.word	0x00001df0
        /*0338*/ 	.word	0x000000ff
        /*033c*/ 	.word	0x00000020
        /*0340*/ 	.short	0x010a
        /*0342*/ 	.byte	0x04
	.zero		1


	//   ....[37]....
        /*0344*/ 	.word	0x00001e70
        /*0348*/ 	.word	0x000000ff
        /*034c*/ 	.word	0x00000020
        /*0350*/ 	.short	0x010a
        /*0352*/ 	.byte	0x11
	.zero		1


	//   ....[38]....
        /*0354*/ 	.word	0x00002000
        /*0358*/ 	.word	0x000000ff
        /*035c*/ 	.word	0x00000020
        /*0360*/ 	.short	0x010a
        /*0362*/ 	.byte	0x05
	.zero		1


	//   ....[39]....
        /*0364*/ 	.word	0x00002140
        /*0368*/ 	.word	0x00000003
        /*036c*/ 	.word	0x00000070
        /*0370*/ 	.short	0x010a
        /*0372*/ 	.byte	0xff
	.zero		1


	//   ....[40]....
        /*0374*/ 	.word	0x00002290
        /*0378*/ 	.word	0x00000000
        /*037c*/ 	.word	0x00000000
        /*0380*/ 	.short	0x0101
        /*0382*/ 	.byte	0xff
	.zero		1


	//   ....[41]....
        /*0384*/ 	.word	0x00002830
        /*0388*/ 	.word	0x000000ff
        /*038c*/ 	.word	0x00000000
        /*0390*/ 	.short	0x010a
        /*0392*/ 	.byte	0x04
	.zero		1


	//   ....[42]....
        /*0394*/ 	.word	0x000028c0
        /*0398*/ 	.word	0x000000ff
        /*039c*/ 	.word	0x00000000
        /*03a0*/ 	.short	0x010a
        /*03a2*/ 	.byte	0x05
	.zero		1


	//   ....[43]....
        /*03a4*/ 	.word	0x00002950
        /*03a8*/ 	.word	0x000000ff
        /*03ac*/ 	.word	0x00000000
        /*03b0*/ 	.short	0x010a
        /*03b2*/ 	.byte	0x05
	.zero		1


	//   ....[44]....
        /*03b4*/ 	.word	0x000029f0
        /*03b8*/ 	.word	0x00000000
        /*03bc*/ 	.word	0x00000000
        /*03c0*/ 	.short	0x010a
        /*03c2*/ 	.byte	0xff
	.zero		1


	//   ....[45]....
        /*03c4*/ 	.word	0x00002b30
        /*03c8*/ 	.word	0x00000002
        /*03cc*/ 	.word	0x000000d0
        /*03d0*/ 	.short	0x010a
        /*03d2*/ 	.byte	0xff
	.zero		1


	//   ....[46]....
        /*03d4*/ 	.word	0x00002b90
        /*03d8*/ 	.word	0x00000004
        /*03dc*/ 	.word	0x00000000
        /*03e0*/ 	.short	0x0101
        /*03e2*/ 	.byte	0xff
	.zero		1


	//   ....[47]....
        /*03e4*/ 	.word	0x00002bb0
        /*03e8*/ 	.word	0x000000ff
        /*03ec*/ 	.word	0x00000080
        /*03f0*/ 	.short	0x010a
        /*03f2*/ 	.byte	0x04
	.zero		1


	//   ....[48]....
        /*03f4*/ 	.word	0x00002cd0
        /*03f8*/ 	.word	0x00000002
        /*03fc*/ 	.word	0x00000070
        /*0400*/ 	.short	0x010a
        /*0402*/ 	.byte	0xff
	.zero		1


	//   ....[49]....
        /*0404*/ 	.word	0x00002de0
        /*0408*/ 	.word	0x00000002
        /*040c*/ 	.word	0x00000000
        /*0410*/ 	.short	0x0101
        /*0412*/ 	.byte	0xff
	.zero		1


	//   ....[50]....
        /*0414*/ 	.word	0x00002e70
        /*0418*/ 	.word	0x000000ff
        /*041c*/ 	.word	0x00000080
        /*0420*/ 	.short	0x0106
        /*0422*/ 	.byte	0x04
	.zero		1


	//   ....[51]....
        /*0424*/ 	.word	0x00002e90
        /*0428*/ 	.word	0x000000ff
        /*042c*/ 	.word	0x00000080
        /*0430*/ 	.short	0x010a
        /*0432*/ 	.byte	0x04
	.zero		1


	//   ....[52]....
        /*0434*/ 	.word	0x00002f20
        /*0438*/ 	.word	0x000000ff
        /*043c*/ 	.word	0x00000080
        /*0440*/ 	.short	0x0106
        /*0442*/ 	.byte	0x07
	.zero		1


	//   ....[53]....
        /*0444*/ 	.word	0x00002f60
        /*0448*/ 	.word	0x00000000
        /*044c*/ 	.word	0x00000080
        /*0450*/ 	.short	0x010a
        /*0452*/ 	.byte	0xff
	.zero		1


	//   ....[54]....
        /*0454*/ 	.word	0x00003480
        /*0458*/ 	.word	0x00000000
        /*045c*/ 	.word	0x00000070
        /*0460*/ 	.short	0x010a
        /*0462*/ 	.byte	0xff
	.zero		1


	//   ....[55]....
        /*0464*/ 	.word	0x00003580
        /*0468*/ 	.word	0x00000003
        /*046c*/ 	.word	0x00000000
        /*0470*/ 	.short	0x0101
        /*0472*/ 	.byte	0xff
	.zero		1


	//   ....[56]....
        /*0474*/ 	.word	0x00003590
        /*0478*/ 	.word	0x000000ff
        /*047c*/ 	.word	0x00000000
        /*0480*/ 	.short	0x010a
        /*0482*/ 	.byte	0x04
	.zero		1


	//   ....[57]....
        /*0484*/ 	.word	0x00003610
        /*0488*/ 	.word	0x000000ff
        /*048c*/ 	.word	0x000000b0
        /*0490*/ 	.short	0x010a
        /*0492*/ 	.byte	0x17
	.zero		1


	//   ....[58]....
        /*0494*/ 	.word	0x000036f0
        /*0498*/ 	.word	0x000000ff
        /*049c*/ 	.word	0x00000000
        /*04a0*/ 	.short	0x010a
        /*04a2*/ 	.byte	0x05
	.zero		1


	//   ....[59]....
        /*04a4*/ 	.word	0x00003830
        /*04a8*/ 	.word	0x000000ff
        /*04ac*/ 	.word	0x00000000
        /*04b0*/ 	.short	0x010a
        /*04b2*/ 	.byte	0x04
	.zero		1


	//   ....[60]....
        /*04b4*/ 	.word	0x00003a20
        /*04b8*/ 	.word	0x000000ff
        /*04bc*/ 	.word	0x00000000
        /*04c0*/ 	.short	0x010a
        /*04c2*/ 	.byte	0x04
	.zero		1


	//   ....[61]....
        /*04c4*/ 	.word	0x00003ab0
        /*04c8*/ 	.word	0x000000ff
        /*04cc*/ 	.word	0x00000000
        /*04d0*/ 	.short	0x010a
        /*04d2*/ 	.byte	0x05
	.zero		1


	//   ....[62]....
        /*04d4*/ 	.word	0x00003b40
        /*04d8*/ 	.word	0x000000ff
        /*04dc*/ 	.word	0x00000000
        /*04e0*/ 	.short	0x010a
        /*04e2*/ 	.byte	0x05
	.zero		1


	//   ....[63]....
        /*04e4*/ 	.word	0x00003bd0
        /*04e8*/ 	.word	0x000000ff
        /*04ec*/ 	.word	0x00000000
        /*04f0*/ 	.short	0x010a
        /*04f2*/ 	.byte	0x04
	.zero		1


	//   ....[64]....
        /*04f4*/ 	.word	0x000040a0
        /*04f8*/ 	.word	0x0000000c
        /*04fc*/ 	.word	0x00000070
        /*0500*/ 	.short	0x010a
        /*0502*/ 	.byte	0xff
	.zero		1


	//   ....[65]....
        /*0504*/ 	.word	0x00004210
        /*0508*/ 	.word	0x00000000
        /*050c*/ 	.word	0x00000000
        /*0510*/ 	.short	0x0101
        /*0512*/ 	.byte	0xff
	.zero		1


	//   ....[66]....
        /*0514*/ 	.word	0x000046a0
        /*0518*/ 	.word	0x000000ff
        /*051c*/ 	.word	0x00000068
        /*0520*/ 	.short	0x010a
        /*0522*/ 	.byte	0x15
	.zero		1


	//   ....[67]....
        /*0524*/ 	.word	0x00004820
        /*0528*/ 	.word	0x000000ff
        /*052c*/ 	.word	0x00000050
        /*0530*/ 	.short	0x010a
        /*0532*/ 	.byte	0x15
	.zero		1


	//   ....[68]....
        /*0534*/ 	.word	0x00004990
        /*0538*/ 	.word	0x000000ff
        /*053c*/ 	.word	0x00000040
        /*0540*/ 	.short	0x010b
        /*0542*/ 	.byte	0x15
	.zero		1


	//   ....[69]....
        /*0544*/ 	.word	0x000049a0
        /*0548*/ 	.word	0x000000ff
        /*054c*/ 	.word	0x00000000
        /*0550*/ 	.short	0x0101
        /*0552*/ 	.byte	0x22
	.zero		1


	//   ....[70]....
        /*0554*/ 	.word	0x000049b0
        /*0558*/ 	.word	0x000000ff
        /*055c*/ 	.word	0x00000058
        /*0560*/ 	.short	0x010a
        /*0562*/ 	.byte	0x15
	.zero		1


	//   ....[71]....
        /*0564*/ 	.word	0x00004b90
        /*0568*/ 	.word	0x000000ff
        /*056c*/ 	.word	0x00000048
        /*0570*/ 	.short	0x010b
        /*0572*/ 	.byte	0x15
	.zero		1


	//   ....[72]....
        /*0574*/ 	.word	0x00004ba0
        /*0578*/ 	.word	0x000000ff
        /*057c*/ 	.word	0x00000000
        /*0580*/ 	.short	0x0101
        /*0582*/ 	.byte	0x21
	.zero		1


	//   ....[73]....
        /*0584*/ 	.word	0x00004bd0
        /*0588*/ 	.word	0x000000ff
        /*058c*/ 	.word	0x00000050
        /*0590*/ 	.short	0x010a
        /*0592*/ 	.byte	0x15
	.zero		1


	//   ....[74]....
        /*0594*/ 	.word	0x00004c10
        /*0598*/ 	.word	0x00000000
        /*059c*/ 	.word	0x00000058
        /*05a0*/ 	.short	0x010a
        /*05a2*/ 	.byte	0xff
	.zero		1


	//   ....[75]....
        /*05a4*/ 	.word	0x00004f40
        /*05a8*/ 	.word	0x00000003
        /*05ac*/ 	.word	0x00000070
        /*05b0*/ 	.short	0x010a
        /*05b2*/ 	.byte	0xff
	.zero		1


	//   ....[76]....
        /*05b4*/ 	.word	0x000050c0
        /*05b8*/ 	.word	0x00000000
        /*05bc*/ 	.word	0x00000000
        /*05c0*/ 	.short	0x0101
        /*05c2*/ 	.byte	0xff
	.zero		1


	//   ....[77]....
        /*05c4*/ 	.word	0x00005c00
        /*05c8*/ 	.word	0x00000002
        /*05cc*/ 	.word	0x00000040
        /*05d0*/ 	.short	0x010a
        /*05d2*/ 	.byte	0xff
	.zero		1


	//   ....[78]....
        /*05d4*/ 	.word	0x00005c70
        /*05d8*/ 	.word	0x00000064
        /*05dc*/ 	.word	0x00000090
        /*05e0*/ 	.short	0x010a
        /*05e2*/ 	.byte	0xff
	.zero		1


	//   ....[79]....
        /*05e4*/ 	.word	0x00005d60
        /*05e8*/ 	.word	0x00000002
        /*05ec*/ 	.word	0x00000040
        /*05f0*/ 	.short	0x010a
        /*05f2*/ 	.byte	0xff
	.zero		1


	//   ....[80]....
        /*05f4*/ 	.word	0x00005e70
        /*05f8*/ 	.word	0x00000000
        /*05fc*/ 	.word	0x00000000
        /*0600*/ 	.short	0x0101
        /*0602*/ 	.byte	0xff
	.zero		1


	//   ....[81]....
        /*0604*/ 	.word	0x00005ef0
        /*0608*/ 	.word	0x00000064
        /*060c*/ 	.word	0x00000090
        /*0610*/ 	.short	0x010a
        /*0612*/ 	.byte	0xff
	.zero		1


	//   ....[82]....
        /*0614*/ 	.word	0x00006a40
        /*0618*/ 	.word	0x0000006d
        /*061c*/ 	.word	0x00000040
        /*0620*/ 	.short	0x010a
        /*0622*/ 	.byte	0xff
	.zero		1


	//   ....[83]....
        /*0624*/ 	.word	0x00006b10
        /*0628*/ 	.word	0x0000006d
        /*062c*/ 	.word	0x00000040
        /*0630*/ 	.short	0x010a
        /*0632*/ 	.byte	0xff
	.zero		1


	//   ....[84]....
        /*0634*/ 	.word	0x00006c20
        /*0638*/ 	.word	0x00000000
        /*063c*/ 	.word	0x00000000
        /*0640*/ 	.short	0x0101
        /*0642*/ 	.byte	0xff
	.zero		1


	//   ....[85]....
        /*0644*/ 	.word	0x000070b0
        /*0648*/ 	.word	0x000000ff
        /*064c*/ 	.word	0x00000000
        /*0650*/ 	.short	0x0101
        /*0652*/ 	.byte	0x04
	.zero		1


	//   ....[86]....
        /*0654*/ 	.word	0x000078c0
        /*0658*/ 	.word	0x00000000
        /*065c*/ 	.word	0x000000e0
        /*0660*/ 	.short	0x010a
        /*0662*/ 	.byte	0xff
	.zero		1


	//   ....[87]....
        /*0664*/ 	.word	0x00007920
        /*0668*/ 	.word	0x00000000
        /*066c*/ 	.word	0x00000020
        /*0670*/ 	.short	0x010a
        /*0672*/ 	.byte	0xff
	.zero		1


	//   ....[88]....
        /*0674*/ 	.word	0x00007980
        /*0678*/ 	.word	0x00000000
        /*067c*/ 	.word	0x00000020
        /*0680*/ 	.short	0x010a
        /*0682*/ 	.byte	0xff
	.zero		1


	//   ....[89]....
        /*0684*/ 	.word	0x000079d0
        /*0688*/ 	.word	0x00000003
        /*068c*/ 	.word	0x00000070
        /*0690*/ 	.short	0x010a
        /*0692*/ 	.byte	0xff
	.zero		1


	//   ....[90]....
        /*0694*/ 	.word	0x00007a30
        /*0698*/ 	.word	0x00000000
        /*069c*/ 	.word	0x00000000
        /*06a0*/ 	.short	0x010a
        /*06a2*/ 	.byte	0xff
	.zero		1


	//   ....[91]....
        /*06a4*/ 	.word	0x00007a90
        /*06a8*/ 	.word	0x00000000
        /*06ac*/ 	.word	0x00000000
        /*06b0*/ 	.short	0x010a
        /*06b2*/ 	.byte	0xff
	.zero		1


	//   ....[92]....
        /*06b4*/ 	.word	0x00007af0
        /*06b8*/ 	.word	0x00000000
        /*06bc*/ 	.word	0x00000000
        /*06c0*/ 	.short	0x010a
        /*06c2*/ 	.byte	0xff
	.zero		1


	//   ....[93]....
        /*06c4*/ 	.word	0x00007b40
        /*06c8*/ 	.word	0x00000002
        /*06cc*/ 	.word	0x000000d0
        /*06d0*/ 	.short	0x010a
        /*06d2*/ 	.byte	0xff
	.zero		1


	//   ....[94]....
        /*06d4*/ 	.word	0x00007ba0
        /*06d8*/ 	.word	0x00000002
        /*06dc*/ 	.word	0x00000080
        /*06e0*/ 	.short	0x010a
        /*06e2*/ 	.byte	0xff
	.zero		1


	//   ....[95]....
        /*06e4*/ 	.word	0x00007bf0
        /*06e8*/ 	.word	0x00000002
        /*06ec*/ 	.word	0x00000070
        /*06f0*/ 	.short	0x010a
        /*06f2*/ 	.byte	0xff
	.zero		1


	//   ....[96]....
        /*06f4*/ 	.word	0x00007c50
        /*06f8*/ 	.word	0x00000000
        /*06fc*/ 	.word	0x00000080
        /*0700*/ 	.short	0x010a
        /*0702*/ 	.byte	0xff
	.zero		1


	//   ....[97]....
        /*0704*/ 	.word	0x00007ca0
        /*0708*/ 	.word	0x00000000
        /*070c*/ 	.word	0x00000070
        /*0710*/ 	.short	0x010a
        /*0712*/ 	.byte	0xff
	.zero		1


	//   ....[98]....
        /*0714*/ 	.word	0x00007d00
        /*0718*/ 	.word	0x00000003
        /*071c*/ 	.word	0x000000b0
        /*0720*/ 	.short	0x010a
        /*0722*/ 	.byte	0xff
	.zero		1


	//   ....[99]....
        /*0724*/ 	.word	0x00007d60
        /*0728*/ 	.word	0x00000000
        /*072c*/ 	.word	0x00000000
        /*0730*/ 	.short	0x010a
        /*0732*/ 	.byte	0xff
	.zero		1


	//   ....[100]....
        /*0734*/ 	.word	0x00007dc0
        /*0738*/ 	.word	0x00000000
        /*073c*/ 	.word	0x00000000
        /*0740*/ 	.short	0x010a
        /*0742*/ 	.byte	0xff
	.zero		1


	//   ....[101]....
        /*0744*/ 	.word	0x00007e20
        /*0748*/ 	.word	0x00000000
        /*074c*/ 	.word	0x00000000
        /*0750*/ 	.short	0x010a
        /*0752*/ 	.byte	0xff
	.zero		1


	//   ....[102]....
        /*0754*/ 	.word	0x00007e80
        /*0758*/ 	.word	0x00000000
        /*075c*/ 	.word	0x00000000
        /*0760*/ 	.short	0x010a
        /*0762*/ 	.byte	0xff
	.zero		1


	//   ....[103]....
        /*0764*/ 	.word	0x00007ee0
        /*0768*/ 	.word	0x00000000
        /*076c*/ 	.word	0x00000000
        /*0770*/ 	.short	0x010a
        /*0772*/ 	.byte	0xff
	.zero		1


	//   ....[104]....
        /*0774*/ 	.word	0x00007f30
        /*0778*/ 	.word	0x0000000c
        /*077c*/ 	.word	0x00000070
        /*0780*/ 	.short	0x010a
        /*0782*/ 	.byte	0xff
	.zero		1


	//   ....[105]....
        /*0784*/ 	.word	0x00007f90
        /*0788*/ 	.word	0x00000000
        /*078c*/ 	.word	0x00000068
        /*0790*/ 	.short	0x010a
        /*0792*/ 	.byte	0xff
	.zero		1


	//   ....[106]....
        /*0794*/ 	.word	0x00007ff0
        /*0798*/ 	.word	0x00000000
        /*079c*/ 	.word	0x00000050
        /*07a0*/ 	.short	0x010a
        /*07a2*/ 	.byte	0xff
	.zero		1


	//   ....[107]....
        /*07a4*/ 	.word	0x00008050
        /*07a8*/ 	.word	0x00000000
        /*07ac*/ 	.word	0x00000058
        /*07b0*/ 	.short	0x010a
        /*07b2*/ 	.byte	0xff
	.zero		1


	//   ....[108]....
        /*07b4*/ 	.word	0x000080b0
        /*07b8*/ 	.word	0x00000000
        /*07bc*/ 	.word	0x00000050
        /*07c0*/ 	.short	0x010a
        /*07c2*/ 	.byte	0xff
	.zero		1


	//   ....[109]....
        /*07c4*/ 	.word	0x00008100
        /*07c8*/ 	.word	0x00000003
        /*07cc*/ 	.word	0x00000070
        /*07d0*/ 	.short	0x010a
        /*07d2*/ 	.byte	0xff
	.zero		1


	//   ....[110]....
        /*07d4*/ 	.word	0x00008150
        /*07d8*/ 	.word	0x00000002
        /*07dc*/ 	.word	0x00000040
        /*07e0*/ 	.short	0x010a
        /*07e2*/ 	.byte	0xff
	.zero		1


	//   ....[111]....
        /*07e4*/ 	.word	0x000081a0
        /*07e8*/ 	.word	0x00000064
        /*07ec*/ 	.word	0x00000090
        /*07f0*/ 	.short	0x010a
        /*07f2*/ 	.byte	0xff
	.zero		1


	//   ....[112]....
        /*07f4*/ 	.word	0x000081f0
        /*07f8*/ 	.word	0x0000006d
        /*07fc*/ 	.word	0x00000040
        /*0800*/ 	.short	0x010a
        /*0802*/ 	.byte	0xff
	.zero		1


	//----- nvinfo : EIATTR_NUM_MBARRIERS
	.align		4
.L_47:
        /*0804*/ 	.byte	0x03, 0x38
        /*0806*/ 	.short	0x001e


	//----- nvinfo : EIATTR_EXIT_INSTR_OFFSETS
	.align		4
        /*0808*/ 	.byte	0x04, 0x1c
        /*080a*/ 	.short	(.L_49 - .L_48)


	//   ....[0]....
.L_48:
        /*080c*/ 	.word	0x00002a20


	//   ....[1]....
        /*0810*/ 	.word	0x00002f30


	//   ....[2]....
        /*0814*/ 	.word	0x00002f90


	//   ....[3]....
        /*0818*/ 	.word	0x00003e30


	//   ....[4]....
        /*081c*/ 	.word	0x00004c40


	//   ....[5]....
        /*0820*/ 	.word	0x00004c80


	//   ....[6]....
        /*0824*/ 	.word	0x000078b0


	//----- nvinfo : EIATTR_MAX_THREADS
	.align		4
.L_49:
        /*0828*/ 	.byte	0x04, 0x05
        /*082a*/ 	.short	(.L_51 - .L_50)
.L_50:
        /*082c*/ 	.word	0x00000100
        /*0830*/ 	.word	0x00000001
        /*0834*/ 	.word	0x00000001


	//----- nvinfo : EIATTR_CRS_STACK_SIZE
	.align		4
.L_51:
        /*0838*/ 	.byte	0x04, 0x1e
        /*083a*/ 	.short	(.L_53 - .L_52)
.L_52:
        /*083c*/ 	.word	0x00000000


	//----- nvinfo : EIATTR_CBANK_PARAM_SIZE
	.align		4
.L_53:
        /*0840*/ 	.byte	0x03, 0x19
        /*0842*/ 	.short	0x0800


	//----- nvinfo : EIATTR_PARAM_CBANK
	.align		4
        /*0844*/ 	.byte	0x04, 0x0a
        /*0846*/ 	.short	(.L_55 - .L_54)
	.align		4
.L_54:
        /*0848*/ 	.word	index@(.nv.constant0._ZN7cutlass13device_kernelINS_4gemm6kernel13GemmUniversalIN4cute5tupleIJiiiiEEENS1_10collective13CollectiveMmaINS1_35MainloopSm100TmaUmmaWarpSpecializedILi4ELi2ELi4ENS5_IJNS4_1CILi2EEESB_NSA_ILi1EEEEEEEENS5_IJNSA_ILi64EEENSA_ILi128EEESF_EEENS_12float_e4m3_tENS5_IJlSC_lEEESI_SJ_NS4_8TiledMMAINS4_8MMA_AtomIJNS4_10MMA_TraitsINS4_19SM100_MMA_F8F6F4_SSEJSI_SI_fSF_SG_NS4_17integral_constantINS4_4UMMA5MajorELSQ_0EEESR_NSO_INSP_7ScaleInELSS_0EEEST_EEEEEENS4_6LayoutINS5_IJSC_SC_SC_EEENS5_IJNSA_ILi0EEESY_SY_EEEEENS5_IJNS4_10UnderscoreES11_S11_EEEEENS4_23SM90_TMA_LOAD_MULTICASTENS4_14ComposedLayoutINS4_7SwizzleILi2ELi4ELi3EEENS4_18smem_ptr_flag_bitsILi8EEENSW_INS5_IJNSA_ILi8EEESF_EEENS5_IJSF_SC_EEEEEEEvNS4_8identityES14_S1E_vS1F_EENS_8epilogue10collective18CollectiveEpilogueINS1H_23Sm100TmaWarpSpecializedILi2ELi2ELi32ELb0ELb0EEEJSH_NS5_IJNSW_ISF_SC_EES1M_EEESI_SJ_SI_SJ_NS1H_6fusion15FusionCallbacksIS1L_NS1O_17LinearCombinationISI_fSI_fLNS_15FloatRoundStyleE2EEESH_S1N_JEEENS4_5SM1004TMEM4LOAD26SM100_TMEM_LOAD_16dp32b32xENS4_13SM90_TMA_LOADES1E_NS4_39AutoVectorizingCopyWithAssumedAlignmentILi128EEENS4_14SM90_TMA_STOREES1E_S20_S20_EEEvvEEEEvNT_6ParamsE)
        /*084c*/ 	.short	0x0380
        /*084e*/ 	.short	0x0800


	//----- nvinfo : EIATTR_SW_WAR
	.align		4
.L_55:
        /*0850*/ 	.byte	0x04, 0x36
        /*0852*/ 	.short	(.L_57 - .L_56)
.L_56:
        /*0854*/ 	.word	0x00000008
.L_57:


//--------------------- .nv.callgraph             --------------------------
	.section	.nv.callgraph,"",@"SHT_CUDA_CALLGRAPH"
	.align	4
	.sectionentsize	8
	.align		4
        /*0000*/ 	.word	0x00000000
	.align		4
        /*0004*/ 	.word	0xffffffff
	.align		4
        /*0008*/ 	.word	index@(_ZN7cutlass13device_kernelINS_4gemm6kernel13GemmUniversalIN4cute5tupleIJiiiiEEENS1_10collective13CollectiveMmaINS1_35MainloopSm100TmaUmmaWarpSpecializedILi4ELi2ELi4ENS5_IJNS4_1CILi2EEESB_NSA_ILi1EEEEEEEENS5_IJNSA_ILi64EEENSA_ILi128EEESF_EEENS_12float_e4m3_tENS5_IJlSC_lEEESI_SJ_NS4_8TiledMMAINS4_8MMA_AtomIJNS4_10MMA_TraitsINS4_19SM100_MMA_F8F6F4_SSEJSI_SI_fSF_SG_NS4_17integral_constantINS4_4UMMA5MajorELSQ_0EEESR_NSO_INSP_7ScaleInELSS_0EEEST_EEEEEENS4_6LayoutINS5_IJSC_SC_SC_EEENS5_IJNSA_ILi0EEESY_SY_EEEEENS5_IJNS4_10UnderscoreES11_S11_EEEEENS4_23SM90_TMA_LOAD_MULTICASTENS4_14ComposedLayoutINS4_7SwizzleILi2ELi4ELi3EEENS4_18smem_ptr_flag_bitsILi8EEENSW_INS5_IJNSA_ILi8EEESF_EEENS5_IJSF_SC_EEEEEEEvNS4_8identityES14_S1E_vS1F_EENS_8epilogue10collective18CollectiveEpilogueINS1H_23Sm100TmaWarpSpecializedILi2ELi2ELi32ELb0ELb0EEEJSH_NS5_IJNSW_ISF_SC_EES1M_EEESI_SJ_SI_SJ_NS1H_6fusion15FusionCallbacksIS1L_NS1O_17LinearCombinationISI_fSI_fLNS_15FloatRoundStyleE2EEESH_S1N_JEEENS4_5SM1004TMEM4LOAD26SM100_TMEM_LOAD_16dp32b32xENS4_13SM90_TMA_LOADES1E_NS4_39AutoVectorizingCopyWithAssumedAlignmentILi128EEENS4_14SM90_TMA_STOREES1E_S20_S20_EEEvvEEEEvNT_6ParamsE)
	.align		4
        /*000c*/ 	.word	index@(__assertfail)
	.align		4
        /*0010*/ 	.word	0x00000000
	.align		4
        /*0014*/ 	.word	0xfffffffe
	.align		4
        /*0018*/ 	.word	0x00000000
	.align		4
        /*001c*/ 	.word	0xfffffffd
	.align		4
        /*0020*/ 	.word	0x00000000
	.align		4
        /*0024*/ 	.word	0xfffffffc


//--------------------- .nv.constant4             --------------------------
	.section	.nv.constant4,"a",@progbits
	.align	8
	.align		8
.nv.constant4:
        /*0000*/ 	.dword	__assertfail
	.align		8
        /*0008*/ 	.dword	__unnamed_1
	.align		8
        /*0010*/ 	.dword	__unnamed_2
	.align		8
        /*0018*/ 	.dword	_ZN39_INTERNAL_f935762a_4_k_cu_f15e822e_86894cuda3std3__45__cpo5beginE
	.align		8
        /*0020*/ 	.dword	_ZN39_INTERNAL_f935762a_4_k_cu_f15e822e_86894cuda3std3__45__cpo3endE
	.align		8
        /*0028*/ 	.dword	_ZN39_INTERNAL_f935762a_4_k_cu_f15e822e_86894cuda3std3__45__cpo6cbeginE
	.align		8
        /*0030*/ 	.dword	_ZN39_INTERNAL_f935762a_4_k_cu_f15e822e_86894cuda3std3__45__cpo4cendE
	.align		8
        /*0038*/ 	.dword	_ZN39_INTERNAL_f935762a_4_k_cu_f15e822e_86894cuda3std3__441_GLOBAL__N__f935762a_4_k_cu_f15e822e_86896ignoreE
	.align		8
        /*0040*/ 	.dword	_ZN39_INTERNAL_f935762a_4_k_cu_f15e822e_86894cuda3std3__419piecewise_constructE
	.align		8
        /*0048*/ 	.dword	_ZN39_INTERNAL_f935762a_4_k_cu_f15e822e_86894cuda3std3__48in_placeE
	.align		8
        /*0050*/ 	.dword	_ZN39_INTERNAL_f935762a_4_k_cu_f15e822e_86894cuda3std6ranges3__45__cpo4swapE
	.align		8
        /*0058*/ 	.dword	_ZN39_INTERNAL_f935762a_4_k_cu_f15e822e_86894cuda3std6ranges3__45__cpo9iter_moveE
	.align		8
        /*0060*/ 	.dword	_ZN39_INTERNAL_f935762a_4_k_cu_f15e822e_86894cute7productE
	.align		8
        /*0068*/ 	.dword	_ZN39_INTERNAL_f935762a_4_k_cu_f15e822e_86894cute1_E
	.align		8
        /*0070*/ 	.dword	$str$25
	.align		8
        /*0078*/ 	.dword	$str$26
	.align		8
        /*0080*/ 	.dword	$str$27
	.align		8
        /*0088*/ 	.dword	$str$28


//--------------------- .text._ZN7cutlass13device_kernelINS_4gemm6kernel13GemmUniversalIN4cute5tupleIJiiiiEEENS1_10collective13CollectiveMmaINS1_35MainloopSm100TmaUmmaWarpSpecializedILi4ELi2ELi4ENS5_IJNS4_1CILi2EEESB_NSA_ILi1EEEEEEEENS5_IJNSA_ILi64EEENSA_ILi128EEESF_EEENS_12float_e4m3_tENS5_IJlSC_lEEESI_SJ_NS4_8TiledMMAINS4_8MMA_AtomIJNS4_10MMA_TraitsINS4_19SM100_MMA_F8F6F4_SSEJSI_SI_fSF_SG_NS4_17integral_constantINS4_4UMMA5MajorELSQ_0EEESR_NSO_INSP_7ScaleInELSS_0EEEST_EEEEEENS4_6LayoutINS5_IJSC_SC_SC_EEENS5_IJNSA_ILi0EEESY_SY_EEEEENS5_IJNS4_10UnderscoreES11_S11_EEEEENS4_23SM90_TMA_LOAD_MULTICASTENS4_14ComposedLayoutINS4_7SwizzleILi2ELi4ELi3EEENS4_18smem_ptr_flag_bitsILi8EEENSW_INS5_IJNSA_ILi8EEESF_EEENS5_IJSF_SC_EEEEEEEvNS4_8identityES14_S1E_vS1F_EENS_8epilogue10collective18CollectiveEpilogueINS1H_23Sm100TmaWarpSpecializedILi2ELi2ELi32ELb0ELb0EEEJSH_NS5_IJNSW_ISF_SC_EES1M_EEESI_SJ_SI_SJ_NS1H_6fusion15FusionCallbacksIS1L_NS1O_17LinearCombinationISI_fSI_fLNS_15FloatRoundStyleE2EEESH_S1N_JEEENS4_5SM1004TMEM4LOAD26SM100_TMEM_LOAD_16dp32b32xENS4_13SM90_TMA_LOADES1E_NS4_39AutoVectorizingCopyWithAssumedAlignmentILi128EEENS4_14SM90_TMA_STOREES1E_S20_S20_EEEvvEEEEvNT_6ParamsE --------------------------
	.section	.text._ZN7cutlass13device_kernelINS_4gemm6kernel13GemmUniversalIN4cute5tupleIJiiiiEEENS1_10collective13CollectiveMmaINS1_35MainloopSm100TmaUmmaWarpSpecializedILi4ELi2ELi4ENS5_IJNS4_1CILi2EEESB_NSA_ILi1EEEEEEEENS5_IJNSA_ILi64EEENSA_ILi128EEESF_EEENS_12float_e4m3_tENS5_IJlSC_lEEESI_SJ_NS4_8TiledMMAINS4_8MMA_AtomIJNS4_10MMA_TraitsINS4_19SM100_MMA_F8F6F4_SSEJSI_SI_fSF_SG_NS4_17integral_constantINS4_4UMMA5MajorELSQ_0EEESR_NSO_INSP_7ScaleInELSS_0EEEST_EEEEEENS4_6LayoutINS5_IJSC_SC_SC_EEENS5_IJNSA_ILi0EEESY_SY_EEEEENS5_IJNS4_10UnderscoreES11_S11_EEEEENS4_23SM90_TMA_LOAD_MULTICASTENS4_14ComposedLayoutINS4_7SwizzleILi2ELi4ELi3EEENS4_18smem_ptr_flag_bitsILi8EEENSW_INS5_IJNSA_ILi8EEESF_EEENS5_IJSF_SC_EEEEEEEvNS4_8identityES14_S1E_vS1F_EENS_8epilogue10collective18CollectiveEpilogueINS1H_23Sm100TmaWarpSpecializedILi2ELi2ELi32ELb0ELb0EEEJSH_NS5_IJNSW_ISF_SC_EES1M_EEESI_SJ_SI_SJ_NS1H_6fusion15FusionCallbacksIS1L_NS1O_17LinearCombinationISI_fSI_fLNS_15FloatRoundStyleE2EEESH_S1N_JEEENS4_5SM1004TMEM4LOAD26SM100_TMEM_LOAD_16dp32b32xENS4_13SM90_TMA_LOADES1E_NS4_39AutoVectorizingCopyWithAssumedAlignmentILi128EEENS4_14SM90_TMA_STOREES1E_S20_S20_EEEvvEEEEvNT_6ParamsE,"ax",@progbits
	.align	128
.text._ZN7cutlass13device_kernelINS_4gemm6kernel13GemmUniversalIN4cute5tupleIJiiiiEEENS1_10collective13CollectiveMmaINS1_35MainloopSm100TmaUmmaWarpSpecializedILi4ELi2ELi4ENS5_IJNS4_1CILi2EEESB_NSA_ILi1EEEEEEEENS5_IJNSA_ILi64EEENSA_ILi128EEESF_EEENS_12float_e4m3_tENS5_IJlSC_lEEESI_SJ_NS4_8TiledMMAINS4_8MMA_AtomIJNS4_10MMA_TraitsINS4_19SM100_MMA_F8F6F4_SSEJSI_SI_fSF_SG_NS4_17integral_constantINS4_4UMMA5MajorELSQ_0EEESR_NSO_INSP_7ScaleInELSS_0EEEST_EEEEEENS4_6LayoutINS5_IJSC_SC_SC_EEENS5_IJNSA_ILi0EEESY_SY_EEEEENS5_IJNS4_10UnderscoreES11_S11_EEEEENS4_23SM90_TMA_LOAD_MULTICASTENS4_14ComposedLayoutINS4_7SwizzleILi2ELi4ELi3EEENS4_18smem_ptr_flag_bitsILi8EEENSW_INS5_IJNSA_ILi8EEESF_EEENS5_IJSF_SC_EEEEEEEvNS4_8identityES14_S1E_vS1F_EENS_8epilogue10collective18CollectiveEpilogueINS1H_23Sm100TmaWarpSpecializedILi2ELi2ELi32ELb0ELb0EEEJSH_NS5_IJNSW_ISF_SC_EES1M_EEESI_SJ_SI_SJ_NS1H_6fusion15FusionCallbacksIS1L_NS1O_17LinearCombinationISI_fSI_fLNS_15FloatRoundStyleE2EEESH_S1N_JEEENS4_5SM1004TMEM4LOAD26SM100_TMEM_LOAD_16dp32b32xENS4_13SM90_TMA_LOADES1E_NS4_39AutoVectorizingCopyWithAssumedAlignmentILi128EEENS4_14SM90_TMA_STOREES1E_S20_S20_EEEvvEEEEvNT_6ParamsE:
        .type           _ZN7cutlass13device_kernelINS_4gemm6kernel13GemmUniversalIN4cute5tupleIJiiiiEEENS1_10collective13CollectiveMmaINS1_35MainloopSm100TmaUmmaWarpSpecializedILi4ELi2ELi4ENS5_IJNS4_1CILi2EEESB_NSA_ILi1EEEEEEEENS5_IJNSA_ILi64EEENSA_ILi128EEESF_EEENS_12float_e4m3_tENS5_IJlSC_lEEESI_SJ_NS4_8TiledMMAINS4_8MMA_AtomIJNS4_10MMA_TraitsINS4_19SM100_MMA_F8F6F4_SSEJSI_SI_fSF_SG_NS4_17integral_constantINS4_4UMMA5MajorELSQ_0EEESR_NSO_INSP_7ScaleInELSS_0EEEST_EEEEEENS4_6LayoutINS5_IJSC_SC_SC_EEENS5_IJNSA_ILi0EEESY_SY_EEEEENS5_IJNS4_10UnderscoreES11_S11_EEEEENS4_23SM90_TMA_LOAD_MULTICASTENS4_14ComposedLayoutINS4_7SwizzleILi2ELi4ELi3EEENS4_18smem_ptr_flag_bitsILi8EEENSW_INS5_IJNSA_ILi8EEESF_EEENS5_IJSF_SC_EEEEEEEvNS4_8identityES14_S1E_vS1F_EENS_8epilogue10collective18CollectiveEpilogueINS1H_23Sm100TmaWarpSpecializedILi2ELi2ELi32ELb0ELb0EEEJSH_NS5_IJNSW_ISF_SC_EES1M_EEESI_SJ_SI_SJ_NS1H_6fusion15FusionCallbacksIS1L_NS1O_17LinearCombinationISI_fSI_fLNS_15FloatRoundStyleE2EEESH_S1N_JEEENS4_5SM1004TMEM4LOAD26SM100_TMEM_LOAD_16dp32b32xENS4_13SM90_TMA_LOADES1E_NS4_39AutoVectorizingCopyWithAssumedAlignmentILi128EEENS4_14SM90_TMA_STOREES1E_S20_S20_EEEvvEEEEvNT_6ParamsE,@function
        .size           _ZN7cutlass13device_kernelINS_4gemm6kernel13GemmUniversalIN4cute5tupleIJiiiiEEENS1_10collective13CollectiveMmaINS1_35MainloopSm100TmaUmmaWarpSpecializedILi4ELi2ELi4ENS5_IJNS4_1CILi2EEESB_NSA_ILi1EEEEEEEENS5_IJNSA_ILi64EEENSA_ILi128EEESF_EEENS_12float_e4m3_tENS5_IJlSC_lEEESI_SJ_NS4_8TiledMMAINS4_8MMA_AtomIJNS4_10MMA_TraitsINS4_19SM100_MMA_F8F6F4_SSEJSI_SI_fSF_SG_NS4_17integral_constantINS4_4UMMA5MajorELSQ_0EEESR_NSO_INSP_7ScaleInELSS_0EEEST_EEEEEENS4_6LayoutINS5_IJSC_SC_SC_EEENS5_IJNSA_ILi0EEESY_SY_EEEEENS5_IJNS4_10UnderscoreES11_S11_EEEEENS4_23SM90_TMA_LOAD_MULTICASTENS4_14ComposedLayoutINS4_7SwizzleILi2ELi4ELi3EEENS4_18smem_ptr_flag_bitsILi8EEENSW_INS5_IJNSA_ILi8EEESF_EEENS5_IJSF_SC_EEEEEEEvNS4_8identityES14_S1E_vS1F_EENS_8epilogue10collective18CollectiveEpilogueINS1H_23Sm100TmaWarpSpecializedILi2ELi2ELi32ELb0ELb0EEEJSH_NS5_IJNSW_ISF_SC_EES1M_EEESI_SJ_SI_SJ_NS1H_6fusion15FusionCallbacksIS1L_NS1O_17LinearCombinationISI_fSI_fLNS_15FloatRoundStyleE2EEESH_S1N_JEEENS4_5SM1004TMEM4LOAD26SM100_TMEM_LOAD_16dp32b32xENS4_13SM90_TMA_LOADES1E_NS4_39AutoVectorizingCopyWithAssumedAlignmentILi128EEENS4_14SM90_TMA_STOREES1E_S20_S20_EEEvvEEEEvNT_6ParamsE,(.L_x_149 - _ZN7cutlass13device_kernelINS_4gemm6kernel13GemmUniversalIN4cute5tupleIJiiiiEEENS1_10collective13CollectiveMmaINS1_35MainloopSm100TmaUmmaWarpSpecializedILi4ELi2ELi4ENS5_IJNS4_1CILi2EEESB_NSA_ILi1EEEEEEEENS5_IJNSA_ILi64EEENSA_ILi128EEESF_EEENS_12float_e4m3_tENS5_IJlSC_lEEESI_SJ_NS4_8TiledMMAINS4_8MMA_AtomIJNS4_10MMA_TraitsINS4_19SM100_MMA_F8F6F4_SSEJSI_SI_fSF_SG_NS4_17integral_constantINS4_4UMMA5MajorELSQ_0EEESR_NSO_INSP_7ScaleInELSS_0EEEST_EEEEEENS4_6LayoutINS5_IJSC_SC_SC_EEENS5_IJNSA_ILi0EEESY_SY_EEEEENS5_IJNS4_10UnderscoreES11_S11_EEEEENS4_23SM90_TMA_LOAD_MULTICASTENS4_14ComposedLayoutINS4_7SwizzleILi2ELi4ELi3EEENS4_18smem_ptr_flag_bitsILi8EEENSW_INS5_IJNSA_ILi8EEESF_EEENS5_IJSF_SC_EEEEEEEvNS4_8identityES14_S1E_vS1F_EENS_8epilogue10collective18CollectiveEpilogueINS1H_23Sm100TmaWarpSpecializedILi2ELi2ELi32ELb0ELb0EEEJSH_NS5_IJNSW_ISF_SC_EES1M_EEESI_SJ_SI_SJ_NS1H_6fusion15FusionCallbacksIS1L_NS1O_17LinearCombinationISI_fSI_fLNS_15FloatRoundStyleE2EEESH_S1N_JEEENS4_5SM1004TMEM4LOAD26SM100_TMEM_LOAD_16dp32b32xENS4_13SM90_TMA_LOADES1E_NS4_39AutoVectorizingCopyWithAssumedAlignmentILi128EEENS4_14SM90_TMA_STOREES1E_S20_S20_EEEvvEEEEvNT_6ParamsE)
        .other          _ZN7cutlass13device_kernelINS_4gemm6kernel13GemmUniversalIN4cute5tupleIJiiiiEEENS1_10collective13CollectiveMmaINS1_35MainloopSm100TmaUmmaWarpSpecializedILi4ELi2ELi4ENS5_IJNS4_1CILi2EEESB_NSA_ILi1EEEEEEEENS5_IJNSA_ILi64EEENSA_ILi128EEESF_EEENS_12float_e4m3_tENS5_IJlSC_lEEESI_SJ_NS4_8TiledMMAINS4_8MMA_AtomIJNS4_10MMA_TraitsINS4_19SM100_MMA_F8F6F4_SSEJSI_SI_fSF_SG_NS4_17integral_constantINS4_4UMMA5MajorELSQ_0EEESR_NSO_INSP_7ScaleInELSS_0EEEST_EEEEEENS4_6LayoutINS5_IJSC_SC_SC_EEENS5_IJNSA_ILi0EEESY_SY_EEEEENS5_IJNS4_10UnderscoreES11_S11_EEEEENS4_23SM90_TMA_LOAD_MULTICASTENS4_14ComposedLayoutINS4_7SwizzleILi2ELi4ELi3EEENS4_18smem_ptr_flag_bitsILi8EEENSW_INS5_IJNSA_ILi8EEESF_EEENS5_IJSF_SC_EEEEEEEvNS4_8identityES14_S1E_vS1F_EENS_8epilogue10collective18CollectiveEpilogueINS1H_23Sm100TmaWarpSpecializedILi2ELi2ELi32ELb0ELb0EEEJSH_NS5_IJNSW_ISF_SC_EES1M_EEESI_SJ_SI_SJ_NS1H_6fusion15FusionCallbacksIS1L_NS1O_17LinearCombinationISI_fSI_fLNS_15FloatRoundStyleE2EEESH_S1N_JEEENS4_5SM1004TMEM4LOAD26SM100_TMEM_LOAD_16dp32b32xENS4_13SM90_TMA_LOADES1E_NS4_39AutoVectorizingCopyWithAssumedAlignmentILi128EEENS4_14SM90_TMA_STOREES1E_S20_S20_EEEvvEEEEvNT_6ParamsE,@"STO_CUDA_ENTRY STV_DEFAULT"
_ZN7cutlass13device_kernelINS_4gemm6kernel13GemmUniversalIN4cute5tupleIJiiiiEEENS1_10collective13CollectiveMmaINS1_35MainloopSm100TmaUmmaWarpSpecializedILi4ELi2ELi4ENS5_IJNS4_1CILi2EEESB_NSA_ILi1EEEEEEEENS5_IJNSA_ILi64EEENSA_ILi128EEESF_EEENS_12float_e4m3_tENS5_IJlSC_lEEESI_SJ_NS4_8TiledMMAINS4_8MMA_AtomIJNS4_10MMA_TraitsINS4_19SM100_MMA_F8F6F4_SSEJSI_SI_fSF_SG_NS4_17integral_constantINS4_4UMMA5MajorELSQ_0EEESR_NSO_INSP_7ScaleInELSS_0EEEST_EEEEEENS4_6LayoutINS5_IJSC_SC_SC_EEENS5_IJNSA_ILi0EEESY_SY_EEEEENS5_IJNS4_10UnderscoreES11_S11_EEEEENS4_23SM90_TMA_LOAD_MULTICASTENS4_14ComposedLayoutINS4_7SwizzleILi2ELi4ELi3EEENS4_18smem_ptr_flag_bitsILi8EEENSW_INS5_IJNSA_ILi8EEESF_EEENS5_IJSF_SC_EEEEEEEvNS4_8identityES14_S1E_vS1F_EENS_8epilogue10collective18CollectiveEpilogueINS1H_23Sm100TmaWarpSpecializedILi2ELi2ELi32ELb0ELb0EEEJSH_NS5_IJNSW_ISF_SC_EES1M_EEESI_SJ_SI_SJ_NS1H_6fusion15FusionCallbacksIS1L_NS1O_17LinearCombinationISI_fSI_fLNS_15FloatRoundStyleE2EEESH_S1N_JEEENS4_5SM1004TMEM4LOAD26SM100_TMEM_LOAD_16dp32b32xENS4_13SM90_TMA_LOADES1E_NS4_39AutoVectorizingCopyWithAssumedAlignmentILi128EEENS4_14SM90_TMA_STOREES1E_S20_S20_EEEvvEEEEvNT_6ParamsE:
[----:B------:R-:W1:Y:S01]  /*0000*/  LDC R1, c[0x0][0x37c] ;  /* 0x0000df00ff017b82 */ /* 0x000e620000000800 */
[----:B------:R-:W2:Y:S01]  /*0010*/  S2R R93, SR_TID.X ;  /* 0x00000000005d7919 */ /* 0x000ea20000002100 */
[----:B------:R-:W3:Y:S01]  /*0020*/  LDCU.64 UR8, c[0x0][0x890] ;  /* 0x00011200ff0877ac */ /* 0x000ee20008000a00 */
[----:B------:R-:W-:Y:S02]  /*0030*/  PRMT R84, RZ, 0x7610, R84 ;  /* 0x00007610ff547816 */ /* 0x000fe40000000054 */
[----:B------:R-:W-:Y:S01]  /*0040*/  ELECT P3, URZ, PT ;  /* 0x0000000000ff782f */ /* 0x000fe20003860000 */
[----:B---3--:R-:W-:-:S04]  /*0050*/  UISETP.NE.U32.AND UP0, UPT, UR8, URZ, UPT ;  /* 0x000000ff0800728c */ /* 0x008fc8000bf05070 */
[----:B------:R-:W-:Y:S01]  /*0060*/  UISETP.NE.AND.EX UP0, UPT, UR9, URZ, UPT, UP0 ;  /* 0x000000ff0900728c */ /* 0x000fe2000bf05300 */
[----:B--2---:R-:W-:-:S05]  /*0070*/  SHF.R.U32.HI R85, RZ, 0x5, R93 ;  /* 0x00000005ff557819 */ /* 0x004fca000001165d */
[----:B------:R-:W2:Y:S02]  /*0080*/  SHFL.IDX PT, R0, R85, RZ, 0x1f ;  /* 0x00001fff55007589 */ /* 0x000ea400000e0000 */
[----:B--2---:R-:W-:Y:S01]  /*0090*/  R2UR UR17, R0 ;  /* 0x00000000001172ca */ /* 0x004fe200000e0000 */
[----:B-1----:R-:W-:-:S14]  /*00a0*/  BRA.U UP0, `(.L_x_0) ;  /* 0x0000000100307547 */ /* 0x002fdc000b800000 */
[----:B------:R-:W1:Y:S02]  /*00b0*/  LDCU.64 UR4, c[0x0][0x888] ;  /* 0x00011100ff0477ac */ /* 0x000e640008000a00 */
[----:B-1----:R-:W-:-:S04]  /*00c0*/  UISETP.NE.U32.AND UP0, UPT, UR4, URZ, UPT ;  /* 0x000000ff0400728c */ /* 0x002fc8000bf05070 */
[----:B------:R-:W-:-:S09]  /*00d0*/  UISETP.NE.AND.EX UP0, UPT, UR5, URZ, UPT, UP0 ;  /* 0x000000ff0500728c */ /* 0x000fd2000bf05300 */
[----:B------:R-:W-:Y:S05]  /*00e0*/  BRA.U !UP0, `(.L_x_1) ;  /* 0x0000000108147547 */ /* 0x000fea000b800000 */
[----:B------:R-:W1:Y:S01]  /*00f0*/  LDC.64 R2, c[0x0][0x888] ;  /* 0x00022200ff027b82 */ /* 0x000e620000000a00 */
[----:B------:R-:W1:Y:S02]  /*0100*/  LDCU.64 UR4, c[0x0][0x358] ;  /* 0x00006b00ff0477ac */ /* 0x000e640008000a00 */
[----:B-1----:R1:W5:Y:S01]  /*0110*/  LDG.E R41, desc[UR4][R2.64] ;  /* 0x0000000402297981 */ /* 0x002362000c1e1900 */
[----:B------:R-:W-:Y:S01]  /*0120*/  HFMA2 R84, -RZ, RZ, 0, 5.9604644775390625e-08 ;  /* 0x00000001ff547431 */ /* 0x000fe200000001ff */
[----:B------:R-:W-:Y:S05]  /*0130*/  BRA `(.L_x_0) ;  /* 0x00000000000c7947 */ /* 0x000fea0003800000 */
.L_x_1:
[----:B------:R-:W1:Y:S01]  /*0140*/  LDCU UR4, c[0x0][0x880] ;  /* 0x00011000ff0477ac */ /* 0x000e620008000800 */
[----:B------:R-:W-:Y:S01]  /*0150*/  HFMA2 R84, -RZ, RZ, 0, 5.9604644775390625e-08 ;  /* 0x00000001ff547431 */ /* 0x000fe200000001ff */
[----:B-1----:R-:W-:-:S07]  /*0160*/  MOV R41, UR4 ;  /* 0x0000000400297c02 */ /* 0x002fce0008000f00 */
.L_x_0:
[----:B------:R-:W2:Y:S02]  /*0170*/  LDCU.64 UR4, c[0x0][0x8b0] ;  /* 0x00011600ff0477ac */ /* 0x000ea40008000a00 */
[----:B--2---:R-:W-:-:S04]  /*0180*/  UISETP.NE.U32.AND UP0, UPT, UR4, URZ, UPT ;  /* 0x000000ff0400728c */ /* 0x004fc8000bf05070 */
[----:B------:R-:W-:-:S09]  /*0190*/  UISETP.NE.AND.EX UP0, UPT, UR5, URZ, UPT, UP0 ;  /* 0x000000ff0500728c */ /* 0x000fd2000bf05300 */
[----:B------:R-:W-:Y:S05]  /*01a0*/  BRA.U UP0, `(.L_x_2) ;  /* 0x0000000100287547 */ /* 0x000fea000b800000 */
[----:B------:R-:W2:Y:S02]  /*01b0*/  LDCU.64 UR4, c[0x0][0x8a8] ;  /* 0x00011500ff0477ac */ /* 0x000ea40008000a00 */
[----:B--2---:R-:W-:-:S04]  /*01c0*/  UISETP.NE.U32.AND UP0, UPT, UR4, URZ, UPT ;  /* 0x000000ff0400728c */ /* 0x004fc8000bf05070 */
[----:B------:R-:W-:-:S09]  /*01d0*/  UISETP.NE.AND.EX UP0, UPT, UR5, URZ, UPT, UP0 ;  /* 0x000000ff0500728c */ /* 0x000fd2000bf05300 */
[----:B------:R-:W-:Y:S05]  /*01e0*/  BRA.U !UP0, `(.L_x_3) ;  /* 0x0000000108107547 */ /* 0x000fea000b800000 */
[----:B------:R-:W2:Y:S01]  /*01f0*/  LDC.64 R38, c[0x0][0x8a8] ;  /* 0x00022a00ff267b82 */ /* 0x000ea20000000a00 */
[----:B------:R-:W2:Y:S02]  /*0200*/  LDCU.64 UR4, c[0x0][0x358] ;  /* 0x00006b00ff0477ac */ /* 0x000ea40008000a00 */
[----:B--2---:R2:W5:Y:S01]  /*0210*/  LDG.E R38, desc[UR4][R38.64] ;  /* 0x0000000426267981 */ /* 0x004562000c1e1900 */
[----:B------:R-:W-:Y:S05]  /*0220*/  BRA `(.L_x_2) ;  /* 0x0000000000087947 */ /* 0x000fea0003800000 */
.L_x_3:
[----:B------:R-:W2:Y:S02]  /*0230*/  LDCU UR4, c[0x0][0x8a0] ;  /* 0x00011400ff0477ac */ /* 0x000ea40008000800 */
[----:B--2---:R-:W-:Y:S02]  /*0240*/  MOV R38, UR4 ;  /* 0x0000000400267c02 */ /* 0x004fe40008000f00 */
.L_x_2:
[----:B------:R-:W-:Y:S01]  /*0250*/  IMAD.U32 R0, RZ, RZ, UR17 ;  /* 0x00000011ff007e24 */ /* 0x000fe2000f8e00ff */
[----:B------:R-:W-:Y:S04]  /*0260*/  BSSY.RECONVERGENT B0, `(.L_x_4) ;  /* 0x000000c000007945 */ /* 0x000fe80003800200 */
[C---:B------:R-:W-:Y:S02]  /*0270*/  ISETP.NE.OR P1, PT, R0.reuse, 0x1, !P3 ;  /* 0x000000010000780c */ /* 0x040fe40005f25670 */
[----:B------:R-:W-:-:S11]  /*0280*/  ISETP.NE.OR P0, PT, R0, 0x3, !P3 ;  /* 0x000000030000780c */ /* 0x000fd60005f05670 */
[----:B------:R-:W-:Y:S05]  /*0290*/  @P1 BRA `(.L_x_5) ;  /* 0x0000000000201947 */ /* 0x000fea0003800000 */
[----:B------:R-:W3:Y:S02]  /*02a0*/  LDCU.64 UR4, c[0x0][0x348] ;  /* 0x00006900ff0477ac */ /* 0x000ee40008000a00 */
[----:B---3--:R-:W-:Y:S02]  /*02b0*/  UIADD3 UR6, UP1, UPT, UR4, 0x80, URZ ;  /* 0x0000008004067890 */ /* 0x008fe4000ff3e0ff */
[----:B------:R-:W-:Y:S02]  /*02c0*/  UIADD3 UR4, UP0, UPT, UR4, 0x180, URZ ;  /* 0x0000018004047890 */ /* 0x000fe4000ff1e0ff */
[----:B------:R-:W-:Y:S02]  /*02d0*/  UIADD3.X UR7, UPT, UPT, URZ, UR5, URZ, UP1, !UPT ;  /* 0x00000005ff077290 */ /* 0x000fe40008ffe4ff */
[----:B------:R-:W-:-:S07]  /*02e0*/  UIADD3.X UR5, UPT, UPT, URZ, UR5, URZ, UP0, !UPT ;  /* 0x00000005ff057290 */ /* 0x000fce00087fe4ff */
[----:B------:R3:W-:Y:S02]  /*02f0*/  UTMACCTL.PF [UR6] ;  /* 0x00000000060079b9 */ /* 0x0007e40008040000 */
[----:B------:R3:W-:Y:S02]  /*0300*/  UTMACCTL.PF [UR4] ;  /* 0x00000000040079b9 */ /* 0x0007e40008040000 */
[----:B---3--:R-:W-:Y:S01]  /*0310*/  NOP ;  /* 0x0000000000007918 */ /* 0x008fe20000000000 */
.L_x_5:
[----:B------:R-:W-:Y:S05]  /*0320*/  BSYNC.RECONVERGENT B0 ;  /* 0x0000000000007941 */ /* 0x000fea0003800200 */
.L_x_4:
[----:B------:R-:W-:Y:S04]  /*0330*/  BSSY.RECONVERGENT B0, `(.L_x_6) ;  /* 0x000000a000007945 */ /* 0x000fe80003800200 */
        /* <DEDUP_REMOVED lines=9> */
.L_x_7:
[----:B------:R-:W-:Y:S05]  /*03d0*/  BSYNC.RECONVERGENT B0 ;  /* 0x0000000000007941 */ /* 0x000fea0003800200 */
.L_x_6:
[----:B------:R-:W3:Y:S01]  /*03e0*/  LDCU.64 UR4, c[0x0][0x888] ;  /* 0x00011100ff0477ac */ /* 0x000ee20008000a00 */
[----:B------:R-:W-:Y:S02]  /*03f0*/  UISETP.EQ.U32.AND UP1, UPT, UR8, URZ, UPT ;  /* 0x000000ff0800728c */ /* 0x000fe4000bf22070 */
[----:B------:R-:W-:Y:S02]  /*0400*/  UPLOP3.LUT UP3, UPT, UPT, UPT, UPT, 0x80, 0x8 ;  /* 0x000000000008789c */ /* 0x000fe40003f6f070 */
[----:B---3--:R-:W-:-:S04]  /*0410*/  UISETP.NE.U32.AND UP0, UPT, UR4, URZ, UPT ;  /* 0x000000ff0400728c */ /* 0x008fc8000bf05070 */
[----:B------:R-:W-:-:S04]  /*0420*/  UISETP.NE.AND.EX UP0, UPT, UR5, URZ, UPT, UP0 ;  /* 0x000000ff0500728c */ /* 0x000fc8000bf05300 */
[----:B------:R-:W-:-:S04]  /*0430*/  UISETP.EQ.OR.EX UP2, UPT, UR9, URZ, !UP0, UP1 ;  /* 0x000000ff0900728c */ /* 0x000fc8000c742710 */
[----:B------:R-:W-:-:S06]  /*0440*/  UP2UR UR4, UPR, URZ, 0x4 ;  /* 0x00000004ff047883 */ /* 0x000fcc0008000000 */
[----:B------:R-:W-:Y:S01]  /*0450*/  MOV R86, UR4 ;  /* 0x0000000400567c02 */ /* 0x000fe20008000f00 */
[----:B------:R-:W-:Y:S06]  /*0460*/  BRA.U !UP2, `(.L_x_8) ;  /* 0x000000010a207547 */ /* 0x000fec000b800000 */
[----:B------:R-:W-:Y:S01]  /*0470*/  UISETP.NE.U32.AND UP1, UPT, UR8, URZ, UPT ;  /* 0x000000ff0800728c */ /* 0x000fe2000bf25070 */
[----:B-----5:R-:W-:Y:S01]  /*0480*/  FSETP.NEU.AND P0, PT, R41, RZ, PT ;  /* 0x000000ff2900720b */ /* 0x020fe20003f0d000 */
[----:B------:R-:W-:Y:S02]  /*0490*/  USEL UR4, URZ, 0xffffffff, UP0 ;  /* 0xffffffffff047887 */ /* 0x000fe40008000000 */
[----:B------:R-:W-:-:S10]  /*04a0*/  UISETP.NE.AND.EX UP1, UPT, UR9, URZ, UPT, UP1 ;  /* 0x000000ff0900728c */ /* 0x000fd4000bf25310 */
[----:B------:R-:W-:Y:S01]  /*04b0*/  VOTEU.ANY UP0, P0 ;  /* 0x0000000000ff7886 */ /* 0x000fe20000000100 */
[----:B------:R-:W-:-:S04]  /*04c0*/  @!UP1 USEL UR4, URZ, 0xffffffff, UP0 ;  /* 0xffffffffff049887 */ /* 0x000fc80008000000 */
[----:B------:R-:W-:-:S04]  /*04d0*/  ULOP3.LUT UR4, UR4, 0x1, URZ, 0xc0, !UPT ;  /* 0x0000000104047892 */ /* 0x000fc8000f8ec0ff */
[----:B------:R-:W-:-:S11]  /*04e0*/  UISETP.NE.U32.AND UP3, UPT, UR4, 0x1, UPT ;  /* 0x000000010400788c */ /* 0x000fd6000bf65070 */
.L_x_8:
[----:B-1----:R-:W1:Y:S01]  /*04f0*/  SHFL.IDX PT, R2, R85, RZ, 0x1f ;  /* 0x00001fff55027589 */ /* 0x002e6200000e0000 */
[----:B------:R-:W-:-:S04]  /*0500*/  UISETP.NE.AND UP0, UPT, UR17, 0x2, UPT ;  /* 0x000000021100788c */ /* 0x000fc8000bf05270 */
[----:B------:R-:W-:Y:S01]  /*0510*/  USEL UR38, URZ, 0x1, UP0 ;  /* 0x00000001ff267887 */ /* 0x000fe20008000000 */
[----:B-1----:R-:W-:-:S13]  /*0520*/  ISETP.NE.AND P0, PT, R2, RZ, PT ;  /* 0x000000ff0200720c */ /* 0x002fda0003f05270 */
[----:B------:R-:W-:Y:S05]  /*0530*/  @P0 BRA `(.L_x_9) ;  /* 0x0000000000580947 */ /* 0x000fea0003800000 */
[----:B------:R-:W1:Y:S01]  /*0540*/  S2UR UR4, SR_CgaCtaId ;  /* 0x00000000000479c3 */ /* 0x000e620000008800 */
[----:B------:R-:W-:Y:S01]  /*0550*/  UMOV UR5, 0x400 ;  /* 0x0000040000057882 */ /* 0x000fe20000000000 */
[----:B------:R-:W-:Y:S01]  /*0560*/  UMOV UR8, 0x1 ;  /* 0x0000000100087882 */ /* 0x000fe20000000000 */
[----:B------:R-:W-:Y:S01]  /*0570*/  UMOV UR6, 0x3 ;  /* 0x0000000300067882 */ /* 0x000fe20000000000 */
[----:B------:R-:W-:-:S04]  /*0580*/  UIADD3 UR8, UPT, UPT, -UR8, 0x100000, URZ ;  /* 0x0010000008087890 */ /* 0x000fc8000fffe1ff */
[----:B------:R-:W-:Y:S02]  /*0590*/  USHF.L.U32 UR9, UR8, 0xb, URZ ;  /* 0x0000000b08097899 */ /* 0x000fe400080006ff */
[----:B------:R-:W-:Y:S02]  /*05a0*/  USHF.L.U32 UR8, UR8, 0x1, URZ ;  /* 0x0000000108087899 */ /* 0x000fe400080006ff */
[----:B------:R-:W-:-:S04]  /*05b0*/  UIADD3 UR6, UPT, UPT, -UR6, 0x100000, URZ ;  /* 0x0010000006067890 */ /* 0x000fc8000fffe1ff */
[----:B------:R-:W-:Y:S02]  /*05c0*/  USHF.L.U32 UR7, UR6, 0xb, URZ ;  /* 0x0000000b06077899 */ /* 0x000fe400080006ff */
[----:B------:R-:W-:Y:S01]  /*05d0*/  USHF.L.U32 UR6, UR6, 0x1, URZ ;  /* 0x0000000106067899 */ /* 0x000fe200080006ff */
[----:B------:R-:W-:Y:S01]  /*05e0*/  ELECT P0, URZ, PT ;  /* 0x0000000000ff782f */ /* 0x000fe20003800000 */
[----:B-1----:R-:W-:Y:S01]  /*05f0*/  ULEA UR4, UR4, UR5, 0x18 ;  /* 0x0000000504047291 */ /* 0x002fe2000f8ec0ff */
[----:B------:R-:W1:Y:S11]  /*0600*/  FENCE.VIEW.ASYNC.S ;  /* 0x00000000000073c6 */ /* 0x000e760000000000 */
[----:B-1----:R1:W3:Y:S01]  /*0610*/  SYNCS.EXCH.64 URZ, [UR4], UR8 ;  /* 0x0000000804ff75b2 */ /* 0x0022e20008000100 */
[----:B------:R1:W4:Y:S01]  /*0620*/  SYNCS.EXCH.64 URZ, [UR4+0x20], UR6 ;  /* 0x0000200604ff75b2 */ /* 0x0003220008000100 */
[----:B------:R1:W1:Y:S01]  /*0630*/  SYNCS.EXCH.64 URZ, [UR4+0x8], UR8 ;  /* 0x0000080804ff75b2 */ /* 0x0002620008000100 */
[----:B------:R1:W1:Y:S01]  /*0640*/  SYNCS.EXCH.64 URZ, [UR4+0x28], UR6 ;  /* 0x0000280604ff75b2 */ /* 0x0002620008000100 */
[----:B------:R1:W1:Y:S01]  /*0650*/  SYNCS.EXCH.64 URZ, [UR4+0x10], UR8 ;  /* 0x0000100804ff75b2 */ /* 0x0002620008000100 */
[----:B------:R1:W1:Y:S01]  /*0660*/  SYNCS.EXCH.64 URZ, [UR4+0x30], UR6 ;  /* 0x0000300604ff75b2 */ /* 0x0002620008000100 */
[----:B------:R1:W1:Y:S01]  /*0670*/  SYNCS.EXCH.64 URZ, [UR4+0x18], UR8 ;  /* 0x0000180804ff75b2 */ /* 0x0002620008000100 */
[----:B------:R1:W1:Y:S01]  /*0680*/  SYNCS.EXCH.64 URZ, [UR4+0x38], UR6 ;  /* 0x0000380604ff75b2 */ /* 0x0002620008000100 */
[----:B------:R-:W-:Y:S01]  /*0690*/  NOP ;  /* 0x0000000000007918 */ /* 0x000fe20000000000 */
.L_x_9:
[----:B------:R-:W2:Y:S01]  /*06a0*/  SHFL.IDX PT, R2, R85, RZ, 0x1f ;  /* 0x00001fff55027589 */ /* 0x000ea200000e0000 */
[----:B------:R-:W-:Y:S01]  /*06b0*/  NOP ;  /* 0x0000000000007918 */ /* 0x000fe20000000000 */
[----:B--2---:R-:W-:-:S13]  /*06c0*/  ISETP.NE.AND P0, PT, R2, 0x1, PT ;  /* 0x000000010200780c */ /* 0x004fda0003f05270 */
[----:B------:R-:W-:Y:S05]  /*06d0*/  @P0 BRA `(.L_x_10) ;  /* 0x0000000000480947 */ /* 0x000fea0003800000 */
[----:B-1----:R-:W1:Y:S01]  /*06e0*/  S2UR UR4, SR_CgaCtaId ;  /* 0x00000000000479c3 */ /* 0x002e620000008800 */
        /* <DEDUP_REMOVED lines=12> */
[----:B-1----:R2:W1:Y:S01]  /*07b0*/  SYNCS.EXCH.64 URZ, [UR4+0x40], UR8 ;  /* 0x0000400804ff75b2 */ /* 0x0024620008000100 */
[----:B------:R2:W1:Y:S01]  /*07c0*/  SYNCS.EXCH.64 URZ, [UR4+0x50], UR6 ;  /* 0x0000500604ff75b2 */ /* 0x0004620008000100 */
[----:B------:R2:W1:Y:S01]  /*07d0*/  SYNCS.EXCH.64 URZ, [UR4+0x48], UR8 ;  /* 0x0000480804ff75b2 */ /* 0x0004620008000100 */
[----:B------:R2:W1:Y:S02]  /*07e0*/  SYNCS.EXCH.64 URZ, [UR4+0x58], UR6 ;  /* 0x0000580604ff75b2 */ /* 0x0004640008000100 */
[----:B--2---:R-:W-:Y:S01]  /*07f0*/  NOP ;  /* 0x0000000000007918 */ /* 0x004fe20000000000 */
.L_x_10:
[----:B------:R-:W2:Y:S01]  /*0800*/  SHFL.IDX PT, R2, R85, RZ, 0x1f ;  /* 0x00001fff55027589 */ /* 0x000ea200000e0000 */
[----:B------:R-:W-:Y:S01]  /*0810*/  NOP ;  /* 0x0000000000007918 */ /* 0x000fe20000000000 */
[----:B--2---:R-:W-:-:S13]  /*0820*/  ISETP.NE.AND P0, PT, R2, 0x3, PT ;  /* 0x000000030200780c */ /* 0x004fda0003f05270 */
[----:B------:R-:W-:Y:S05]  /*0830*/  @P0 BRA `(.L_x_11) ;  /* 0x0000000000300947 */ /* 0x000fea0003800000 */
[----:B-1----:R-:W1:Y:S01]  /*0840*/  S2UR UR6, SR_CgaCtaId ;  /* 0x00000000000679c3 */ /* 0x002e620000008800 */
[----:B------:R-:W-:Y:S01]  /*0850*/  UMOV UR4, 0x400 ;  /* 0x0000040000047882 */ /* 0x000fe20000000000 */
[----:B------:R-:W-:Y:S01]  /*0860*/  UMOV UR5, 0x20 ;  /* 0x0000002000057882 */ /* 0x000fe20000000000 */
[----:B------:R-:W-:Y:S01]  /*0870*/  ELECT P0, URZ, PT ;  /* 0x0000000000ff782f */ /* 0x000fe20003800000 */
[----:B-1----:R-:W-:Y:S02]  /*0880*/  ULEA UR6, UR6, UR4, 0x18 ;  /* 0x0000000406067291 */ /* 0x002fe4000f8ec0ff */
[----:B------:R-:W-:-:S04]  /*0890*/  UIADD3 UR4, UPT, UPT, -UR5, 0x100000, URZ ;  /* 0x0010000005047890 */ /* 0x000fc8000fffe1ff */
[----:B------:R-:W-:Y:S02]  /*08a0*/  USHF.L.U32 UR5, UR4, 0xb, URZ ;  /* 0x0000000b04057899 */ /* 0x000fe400080006ff */
[----:B------:R-:W-:Y:S01]  /*08b0*/  USHF.L.U32 UR4, UR4, 0x1, URZ ;  /* 0x0000000104047899 */ /* 0x000fe200080006ff */
[----:B------:R-:W1:Y:S11]  /*08c0*/  FENCE.VIEW.ASYNC.S ;  /* 0x00000000000073c6 */ /* 0x000e760000000000 */
[----:B-1----:R2:W1:Y:S01]  /*08d0*/  SYNCS.EXCH.64 URZ, [UR6+0x60], UR4 ;  /* 0x0000600406ff75b2 */ /* 0x0024620008000100 */
[----:B------:R2:W1:Y:S02]  /*08e0*/  SYNCS.EXCH.64 URZ, [UR6+0x68], UR4 ;  /* 0x0000680406ff75b2 */ /* 0x0004640008000100 */
[----:B--2---:R-:W-:Y:S01]  /*08f0*/  NOP ;  /* 0x0000000000007918 */ /* 0x004fe20000000000 */
.L_x_11:
[----:B------:R-:W2:Y:S01]  /*0900*/  SHFL.IDX PT, R2, R85, RZ, 0x1f ;  /* 0x00001fff55027589 */ /* 0x000ea200000e0000 */
[----:B------:R-:W-:Y:S01]  /*0910*/  NOP ;  /* 0x0000000000007918 */ /* 0x000fe20000000000 */
[----:B--2---:R-:W-:-:S13]  /*0920*/  ISETP.NE.AND P0, PT, R2, 0x4, PT ;  /* 0x000000040200780c */ /* 0x004fda0003f05270 */
[----:B------:R-:W-:Y:S05]  /*0930*/  @P0 BRA `(.L_x_12) ;  /* 0x00000000004c0947 */ /* 0x000fea0003800000 */
[----:B-1----:R-:W1:Y:S01]  /*0940*/  S2UR UR6, SR_CgaCtaId ;  /* 0x00000000000679c3 */ /* 0x002e620000008800 */
[----:B------:R-:W-:Y:S01]  /*0950*/  UMOV UR4, 0x3a0 ;  /* 0x000003a000047882 */ /* 0x000fe20000000000 */
[----:B------:R-:W-:Y:S01]  /*0960*/  UMOV UR5, 0x400 ;  /* 0x0000040000057882 */ /* 0x000fe20000000000 */
[----:B------:R-:W-:Y:S01]  /*0970*/  USEL UR4, UR4, 0x320, UP3 ;  /* 0x0000032004047887 */ /* 0x000fe20009800000 */
[----:B------:R-:W-:Y:S01]  /*0980*/  UMOV UR8, 0x1 ;  /* 0x0000000100087882 */ /* 0x000fe20000000000 */
[----:B------:R-:W-:Y:S01]  /*0990*/  ELECT P0, URZ, PT ;  /* 0x0000000000ff782f */ /* 0x000fe20003800000 */
[----:B------:R-:W-:-:S04]  /*09a0*/  UIADD3 UR8, UPT, UPT, -UR8, 0x100000, URZ ;  /* 0x0010000008087890 */ /* 0x000fc8000fffe1ff */
[----:B------:R-:W-:Y:S02]  /*09b0*/  USHF.L.U32 UR9, UR8, 0xb, URZ ;  /* 0x0000000b08097899 */ /* 0x000fe400080006ff */
[----:B------:R-:W-:Y:S02]  /*09c0*/  USHF.L.U32 UR8, UR8, 0x1, URZ ;  /* 0x0000000108087899 */ /* 0x000fe400080006ff */
[----:B-1----:R-:W-:Y:S02]  /*09d0*/  ULEA UR6, UR6, UR5, 0x18 ;  /* 0x0000000506067291 */ /* 0x002fe4000f8ec0ff */
[----:B------:R-:W-:-:S04]  /*09e0*/  UIADD3 UR4, UPT, UPT, -UR4, 0x100000, URZ ;  /* 0x0010000004047890 */ /* 0x000fc8000fffe1ff */
[----:B------:R-:W-:Y:S02]  /*09f0*/  USHF.L.U32 UR5, UR4, 0xb, URZ ;  /* 0x0000000b04057899 */ /* 0x000fe400080006ff */
[----:B------:R-:W-:Y:S01]  /*0a00*/  USHF.L.U32 UR4, UR4, 0x1, URZ ;  /* 0x0000000104047899 */ /* 0x000fe200080006ff */
[----:B------:R-:W1:Y:S03]  /*0a10*/  FENCE.VIEW.ASYNC.S ;  /* 0x00000000000073c6 */ /* 0x000e660000000000 */
[----:B-1----:R2:W1:Y:S08]  /*0a20*/  SYNCS.EXCH.64 URZ, [UR6+0x70], UR8 ;  /* 0x0000700806ff75b2 */ /* 0x0024700008000100 */
[----:B------:R2:W1:Y:S01]  /*0a30*/  SYNCS.EXCH.64 URZ, [UR6+0x80], UR4 ;  /* 0x0000800406ff75b2 */ /* 0x0004620008000100 */
[----:B------:R2:W1:Y:S01]  /*0a40*/  SYNCS.EXCH.64 URZ, [UR6+0x78], UR8 ;  /* 0x0000780806ff75b2 */ /* 0x0004620008000100 */
[----:B------:R2:W1:Y:S02]  /*0a50*/  SYNCS.EXCH.64 URZ, [UR6+0x88], UR4 ;  /* 0x0000880406ff75b2 */ /* 0x0004640008000100 */
[----:B--2---:R-:W-:Y:S01]  /*0a60*/  NOP ;  /* 0x0000000000007918 */ /* 0x004fe20000000000 */
.L_x_12:
        /* <DEDUP_REMOVED lines=20> */
[----:B------:R2:W1:Y:S01]  /*0bb0*/  SYNCS.EXCH.64 URZ, [UR4+0xb8], UR6 ;  /* 0x0000b80604ff75b2 */ /* 0x0004620008000100 */
[----:B------:R2:W1:Y:S01]  /*0bc0*/  SYNCS.EXCH.64 URZ, [UR4+0xa0], UR8 ;  /* 0x0000a00804ff75b2 */ /* 0x0004620008000100 */
[----:B------:R2:W1:Y:S01]  /*0bd0*/  SYNCS.EXCH.64 URZ, [UR4+0xc0], UR6 ;  /* 0x0000c00604ff75b2 */ /* 0x0004620008000100 */
[----:B------:R2:W1:Y:S01]  /*0be0*/  SYNCS.EXCH.64 URZ, [UR4+0xa8], UR8 ;  /* 0x0000a80804ff75b2 */ /* 0x0004620008000100 */
[----:B------:R2:W1:Y:S02]  /*0bf0*/  SYNCS.EXCH.64 URZ, [UR4+0xc8], UR6 ;  /* 0x0000c80604ff75b2 */ /* 0x0004640008000100 */
[----:B--2---:R-:W-:Y:S01]  /*0c00*/  NOP ;  /* 0x0000000000007918 */ /* 0x004fe20000000000 */
.L_x_13:
[----:B------:R-:W2:Y:S01]  /*0c10*/  SHFL.IDX PT, R2, R85, RZ, 0x1f ;  /* 0x00001fff55027589 */ /* 0x000ea200000e0000 */
[----:B------:R-:W-:Y:S01]  /*0c20*/  NOP ;  /* 0x0000000000007918 */ /* 0x000fe20000000000 */
[----:B--2---:R-:W-:-:S13]  /*0c30*/  ISETP.NE.AND P0, PT, R2, 0x3, PT ;  /* 0x000000030200780c */ /* 0x004fda0003f05270 */
[----:B------:R-:W-:Y:S05]  /*0c40*/  @P0 BRA `(.L_x_14) ;  /* 0x0000000000380947 */ /* 0x000fea0003800000 */
[----:B------:R-:W2:Y:S01]  /*0c50*/  S2UR UR5, SR_CgaCtaId ;  /* 0x00000000000579c3 */ /* 0x000ea20000008800 */
[----:B-1----:R-:W-:Y:S01]  /*0c60*/  UMOV UR4, 0x400 ;  /* 0x0000040000047882 */ /* 0x002fe20000000000 */
[----:B------:R-:W-:Y:S01]  /*0c70*/  UMOV UR6, 0x20 ;  /* 0x0000002000067882 */ /* 0x000fe20000000000 */
[----:B------:R-:W-:Y:S01]  /*0c80*/  ELECT P0, URZ, PT ;  /* 0x0000000000ff782f */ /* 0x000fe20003800000 */
[----:B------:R-:W-:-:S04]  /*0c90*/  UIADD3 UR6, UPT, UPT, -UR6, 0x100000, URZ ;  /* 0x0010000006067890 */ /* 0x000fc8000fffe1ff */
[----:B------:R-:W-:Y:S02]  /*0ca0*/  USHF.L.U32 UR7, UR6, 0xb, URZ ;  /* 0x0000000b06077899 */ /* 0x000fe400080006ff */
[----:B------:R-:W-:Y:S02]  /*0cb0*/  USHF.L.U32 UR6, UR6, 0x1, URZ ;  /* 0x0000000106067899 */ /* 0x000fe400080006ff */
[----:B--2---:R-:W-:Y:S01]  /*0cc0*/  ULEA UR4, UR5, UR4, 0x18 ;  /* 0x0000000405047291 */ /* 0x004fe2000f8ec0ff */
[----:B------:R-:W1:Y:S11]  /*0cd0*/  FENCE.VIEW.ASYNC.S ;  /* 0x00000000000073c6 */ /* 0x000e760000000000 */
[----:B-1----:R2:W1:Y:S01]  /*0ce0*/  SYNCS.EXCH.64 URZ, [UR4+0xd0], UR6 ;  /* 0x0000d00604ff75b2 */ /* 0x0024620008000100 */
[----:B------:R2:W1:Y:S01]  /*0cf0*/  SYNCS.EXCH.64 URZ, [UR4+0xe0], UR6 ;  /* 0x0000e00604ff75b2 */ /* 0x0004620008000100 */
[----:B------:R2:W1:Y:S01]  /*0d00*/  SYNCS.EXCH.64 URZ, [UR4+0xd8], UR6 ;  /* 0x0000d80604ff75b2 */ /* 0x0004620008000100 */
[----:B------:R2:W1:Y:S02]  /*0d10*/  SYNCS.EXCH.64 URZ, [UR4+0xe8], UR6 ;  /* 0x0000e80604ff75b2 */ /* 0x0004640008000100 */
[----:B--2---:R-:W-:Y:S01]  /*0d20*/  NOP ;  /* 0x0000000000007918 */ /* 0x004fe20000000000 */
.L_x_14:
[----:B-1----:R-:W1:Y:S01]  /*0d30*/  LDCU UR4, c[0x0][0x36c] ;  /* 0x00006d80ff0477ac */ /* 0x002e620008000800 */
[----:B------:R-:W-:Y:S01]  /*0d40*/  ISETP.NE.OR P3, PT, R0, 0x2, !P3 ;  /* 0x000000020000780c */ /* 0x000fe20005f65670 */
[----:B------:R-:W-:Y:S01]  /*0d50*/  NOP ;  /* 0x0000000000007918 */ /* 0x000fe20000000000 */
[----:B------:R-:W-:Y:S01]  /*0d60*/  LOP3.LUT R0, R93, 0x1f, RZ, 0xc0, !PT ;  /* 0x0000001f5d007812 */ /* 0x000fe200078ec0ff */
[----:B------:R-:W-:Y:S02]  /*0d70*/  UISETP.NE.AND UP4, UPT, UR17, URZ, UPT ;  /* 0x000000ff1100728c */ /* 0x000fe4000bf85270 */
[----:B-1----:R-:W-:-:S09]  /*0d80*/  UISETP.EQ.U32.AND UP5, UPT, UR4, 0x1, UPT ;  /* 0x000000010400788c */ /* 0x002fd2000bfa2070 */
[----:B------:R-:W-:Y:S05]  /*0d90*/  BRA.U !UP5, `(.L_x_15) ;  /* 0x000000010d087547 */ /* 0x000fea000b800000 */
[----:B---34-:R-:W-:Y:S01]  /*0da0*/  UCGABAR_ARV ;  /* 0x00000000000079c7 */ /* 0x018fe20008000000 */
[----:B------:R-:W-:Y:S05]  /*0db0*/  BRA `(.L_x_16) ;  /* 0x0000000000047947 */ /* 0x000fea0003800000 */
.L_x_15:
[----:B---34-:R-:W-:Y:S01]  /*0dc0*/  NOP ;  /* 0x0000000000007918 */ /* 0x018fe20000000000 */
.L_x_16:
[----:B------:R-:W1:Y:S01]  /*0dd0*/  S2UR UR16, SR_CTAID.X ;  /* 0x00000000001079c3 */ /* 0x000e620000002500 */
[----:B------:R-:W-:-:S05]  /*0de0*/  CS2R.32 R3, SR_CgaSize ;  /* 0x0000000000037805 */ /* 0x000fca0000008a00 */
[----:B------:R-:W-:-:S05]  /*0df0*/  IMAD R3, R3, -0xa0, RZ ;  /* 0xffffff6003037824 */ /* 0x000fca00078e02ff */
[----:B------:R-:W-:-:S14]  /*0e00*/  R2UR UR5, R3 ;  /* 0x00000000030572ca */ /* 0x000fdc00000e0000 */
[----:B------:R-:W2:Y:S01]  /*0e10*/  LDCU UR5, c[0x0][UR5+0x2b0] ;  /* 0x00005600050577ac */ /* 0x000ea20008000800 */
[----:B------:R-:W-:-:S05]  /*0e20*/  CS2R.32 R3, SR_CgaSize ;  /* 0x0000000000037805 */ /* 0x000fca0000008a00 */
[----:B------:R-:W-:-:S05]  /*0e30*/  IMAD R3, R3, -0xa0, RZ ;  /* 0xffffff6003037824 */ /* 0x000fca00078e02ff */
[----:B------:R-:W-:-:S14]  /*0e40*/  R2UR UR4, R3 ;  /* 0x00000000030472ca */ /* 0x000fdc00000e0000 */
[----:B------:R-:W3:Y:S01]  /*0e50*/  LDCU UR4, c[0x0][UR4+0x2b4] ;  /* 0x00005680040477ac */ /* 0x000ee20008000800 */
[----:B------:R-:W4:Y:S01]  /*0e60*/  S2UR UR20, SR_CTAID.Y ;  /* 0x00000000001479c3 */ /* 0x000f220000002600 */
[----:B------:R-:W-:-:S05]  /*0e70*/  CS2R.32 R3, SR_CgaSize ;  /* 0x0000000000037805 */ /* 0x000fca0000008a00 */
[----:B------:R-:W-:-:S05]  /*0e80*/  IMAD R3, R3, -0xa0, RZ ;  /* 0xffffff6003037824 */ /* 0x000fca00078e02ff */
[----:B------:R-:W-:-:S14]  /*0e90*/  R2UR UR59, R3 ;  /* 0x00000000033b72ca */ /* 0x000fdc00000e0000 */
[----:B------:R-:W3:Y:S01]  /*0ea0*/  LDCU UR59, c[0x0][UR59+0x2a0] ;  /* 0x000054003b3b77ac */ /* 0x000ee20008000800 */
[----:B------:R-:W-:-:S05]  /*0eb0*/  CS2R.32 R3, SR_CgaSize ;  /* 0x0000000000037805 */ /* 0x000fca0000008a00 */
[----:B------:R-:W-:-:S05]  /*0ec0*/  IMAD R3, R3, -0xa0, RZ ;  /* 0xffffff6003037824 */ /* 0x000fca00078e02ff */
[----:B------:R-:W-:-:S14]  /*0ed0*/  R2UR UR62, R3 ;  /* 0x00000000033e72ca */ /* 0x000fdc00000e0000 */
[----:B------:R-:W3:Y:S01]  /*0ee0*/  LDCU UR62, c[0x0][UR62+0x2a4] ;  /* 0x000054803e3e77ac */ /* 0x000ee20008000800 */
[----:B------:R-:W3:Y:S01]  /*0ef0*/  S2UR UR7, SR_CgaCtaId ;  /* 0x00000000000779c3 */ /* 0x000ee20000008800 */
[----:B------:R-:W3:Y:S01]  /*0f00*/  LDCU UR21, c[0x0][0xb24] ;  /* 0x00016480ff1577ac */ /* 0x000ee20008000800 */
[----:B------:R-:W3:Y:S01]  /*0f10*/  LDCU UR42, c[0x0][0xb24] ;  /* 0x00016480ff2a77ac */ /* 0x000ee20008000800 */
[----:B-1----:R-:W-:Y:S01]  /*0f20*/  I2FP.F32.U32 R3, UR16 ;  /* 0x0000001000037c45 */ /* 0x002fe20008201000 */
[----:B------:R-:W1:Y:S04]  /*0f30*/  LDCU UR29, c[0x0][0xb30] ;  /* 0x00016600ff1d77ac */ /* 0x000e680008000800 */
[----:B--2---:R-:W-:Y:S01]  /*0f40*/  FMUL R3, R3, UR5 ;  /* 0x0000000503037c20 */ /* 0x004fe20008400000 */
[----:B------:R-:W-:Y:S01]  /*0f50*/  UMOV UR34, 0x5 ;  /* 0x0000000500227882 */ /* 0x000fe20000000000 */
[----:B----4-:R-:W-:-:S04]  /*0f60*/  I2FP.F32.U32 R2, UR20 ;  /* 0x0000001400027c45 */ /* 0x010fc80008201000 */
[----:B------:R-:W2:Y:S01]  /*0f70*/  F2I.U32.TRUNC.NTZ R3, R3 ;  /* 0x0000000300037305 */ /* 0x000ea2000020f000 */
[----:B---3--:R-:W-:Y:S01]  /*0f80*/  FMUL R2, R2, UR4 ;  /* 0x0000000402027c20 */ /* 0x008fe20008400000 */
[----:B------:R-:W-:Y:S02]  /*0f90*/  ULOP3.LUT UR5, UR7, 0x2, URZ, 0xc0, !UPT ;  /* 0x0000000207057892 */ /* 0x000fe4000f8ec0ff */
[----:B------:R-:W-:-:S04]  /*0fa0*/  ULOP3.LUT UR49, UR7, 0x1, URZ, 0xc0, !UPT ;  /* 0x0000000107317892 */ /* 0x000fc8000f8ec0ff */
[----:B------:R-:W3:Y:S01]  /*0fb0*/  F2I.U32.TRUNC.NTZ R2, R2 ;  /* 0x0000000200027305 */ /* 0x000ee2000020f000 */
[----:B------:R-:W-:Y:S02]  /*0fc0*/  UISETP.GT.U32.AND UP0, UPT, UR5, 0xffff, UPT ;  /* 0x0000ffff0500788c */ /* 0x000fe4000bf04070 */
[----:B------:R-:W-:Y:S02]  /*0fd0*/  UISETP.GT.U32.AND UP1, UPT, UR49, 0xffff, UPT ;  /* 0x0000ffff3100788c */ /* 0x000fe4000bf24070 */
[----:B------:R-:W-:Y:S01]  /*0fe0*/  USEL UR26, UR5, 0xffff, !UP0 ;  /* 0x0000ffff051a7887 */ /* 0x000fe2000c000000 */
[----:B--2---:R-:W-:Y:S01]  /*0ff0*/  R2UR UR4, R3 ;  /* 0x00000000030472ca */ /* 0x004fe200000e0000 */
[----:B------:R-:W-:Y:S02]  /*1000*/  USHF.R.U32.HI UR32, URZ, 0x1, UR7 ;  /* 0x00000001ff207899 */ /* 0x000fe40008011607 */
[----:B------:R-:W-:Y:S02]  /*1010*/  USHF.L.U32 UR31, UR7, 0xa, URZ ;  /* 0x0000000a071f7899 */ /* 0x000fe400080006ff */
[----:B------:R-:W-:-:S02]  /*1020*/  USHF.L.U32 UR30, UR7, 0xc, URZ ;  /* 0x0000000c071e7899 */ /* 0x000fc400080006ff */
[----:B------:R-:W-:Y:S01]  /*1030*/  USEL UR27, UR49, 0xffff, !UP1 ;  /* 0x0000ffff311b7887 */ /* 0x000fe2000c800000 */
[----:B---3--:R-:W-:Y:S02]  /*1040*/  R2UR UR6, R2 ;  /* 0x00000000020672ca */ /* 0x008fe400000e0000 */
[----:B------:R-:W-:-:S03]  /*1050*/  PRMT R2, RZ, 0x7610, R2 ;  /* 0x00007610ff027816 */ /* 0x000fc60000000002 */
[----:B------:R-:W-:-:S04]  /*1060*/  UIADD3 UR5, UPT, UPT, -UR4, URZ, URZ ;  /* 0x000000ff04057290 */ /* 0x000fc8000fffe1ff */
[----:B------:R-:W-:-:S04]  /*1070*/  UIMAD UR59, UR59, UR5, UR16 ;  /* 0x000000053b3b72a4 */ /* 0x000fc8000f8e0210 */
[----:B------:R-:W-:-:S04]  /*1080*/  UIADD3 UR4, UPT, UPT, -UR6, URZ, URZ ;  /* 0x000000ff06047290 */ /* 0x000fc8000fffe1ff */
[----:B------:R-:W-:Y:S01]  /*1090*/  UIMAD UR62, UR62, UR4, UR20 ;  /* 0x000000043e3e72a4 */ /* 0x000fe2000f8e0214 */
[----:B-1----:R-:W-:Y:S11]  /*10a0*/  BRA.U UP4, `(.L_x_17) ;  /* 0x00000001043c7547 */ /* 0x002ff6000b800000 */
[----:B------:R-:W-:Y:S02]  /*10b0*/  UISETP.NE.AND UP0, UPT, UR62, URZ, UPT ;  /* 0x000000ff3e00728c */ /* 0x000fe4000bf05270 */
[----:B------:R-:W-:Y:S02]  /*10c0*/  UISETP.NE.AND UP1, UPT, UR62, 0x1, UPT ;  /* 0x000000013e00788c */ /* 0x000fe4000bf25270 */
[----:B------:R-:W-:Y:S02]  /*10d0*/  UISETP.NE.AND UP2, UPT, UR59, URZ, UP0 ;  /* 0x000000ff3b00728c */ /* 0x000fe40008745270 */
[----:B------:R-:W-:Y:S02]  /*10e0*/  USEL UR4, URZ, 0x2, UP0 ;  /* 0x00000002ff047887 */ /* 0x000fe40008000000 */
[----:B------:R-:W-:Y:S02]  /*10f0*/  USEL UR8, URZ, 0x1, UP2 ;  /* 0x00000001ff087887 */ /* 0x000fe40009000000 */
[----:B------:R-:W-:-:S02]  /*1100*/  UISETP.NE.AND UP2, UPT, UR59, URZ, UPT ;  /* 0x000000ff3b00728c */ /* 0x000fc4000bf45270 */
[----:B------:R-:W-:Y:S02]  /*1110*/  USEL UR5, URZ, 0x4, UP1 ;  /* 0x00000004ff057887 */ /* 0x000fe40008800000 */
[----:B------:R-:W-:Y:S02]  /*1120*/  UISETP.NE.AND UP0, UPT, UR59, 0x1, UPT ;  /* 0x000000013b00788c */ /* 0x000fe4000bf05270 */
[----:B------:R-:W-:Y:S02]  /*1130*/  USEL UR6, URZ, 0x8, UP1 ;  /* 0x00000008ff067887 */ /* 0x000fe40008800000 */
[----:B------:R-:W-:Y:S02]  /*1140*/  USEL UR7, UR5, 0x4, UP2 ;  /* 0x0000000405077887 */ /* 0x000fe40009000000 */
[----:B------:R-:W-:Y:S02]  /*1150*/  USEL UR4, UR4, 0x2, UP0 ;  /* 0x0000000204047887 */ /* 0x000fe40008000000 */
[----:B------:R-:W-:-:S02]  /*1160*/  USEL UR5, UR6, 0x8, UP0 ;  /* 0x0000000806057887 */ /* 0x000fc40008000000 */
[----:B------:R-:W-:-:S04]  /*1170*/  UIADD3 UR4, UPT, UPT, UR4, UR7, UR8 ;  /* 0x0000000704047290 */ /* 0x000fc8000fffe008 */
[----:B------:R-:W-:-:S06]  /*1180*/  UIADD3 UR4, UPT, UPT, UR4, UR5, URZ ;  /* 0x0000000504047290 */ /* 0x000fcc000fffe0ff */
[----:B------:R-:W-:-:S07]  /*1190*/  MOV R2, UR4 ;  /* 0x0000000400027c02 */ /* 0x000fce0008000f00 */
.L_x_17:
[----:B------:R-:W1:Y:S01]  /*11a0*/  S2UR UR36, SR_CTAID.Z ;  /* 0x00000000002479c3 */ /* 0x000e620000002700 */
[----:B------:R-:W-:Y:S01]  /*11b0*/  UISETP.GE.AND UP0, UPT, UR21, 0x1, UPT ;  /* 0x000000011500788c */ /* 0x000fe2000bf06270 */
[----:B------:R-:W-:-:S08]  /*11c0*/  UMOV UR33, 0x3 ;  /* 0x0000000300217882 */ /* 0x000fd00000000000 */
[----:B------:R-:W-:Y:S05]  /*11d0*/  BRA.U !UP0, `(.L_x_18) ;  /* 0x0000000108d47547 */ /* 0x000fea000b800000 */
[----:B------:R-:W2:Y:S01]  /*11e0*/  LDCU.128 UR12, c[0x0][0xb10] ;  /* 0x00016200ff0c77ac */ /* 0x000ea20008000c00 */
[----:B------:R-:W3:Y:S01]  /*11f0*/  LDCU UR6, c[0x0][0x370] ;  /* 0x00006e00ff0677ac */ /* 0x000ee20008000800 */
[----:B------:R-:W4:Y:S01]  /*1200*/  LDCU UR5, c[0x0][0x374] ;  /* 0x00006e80ff0577ac */ /* 0x000f220008000800 */
[----:B------:R-:W1:Y:S01]  /*1210*/  LDCU UR28, c[0x0][0xb0c] ;  /* 0x00016180ff1c77ac */ /* 0x000e620008000800 */
[----:B------:R-:W1:Y:S01]  /*1220*/  LDCU UR4, c[0x0][0xb20] ;  /* 0x00016400ff0477ac */ /* 0x000e620008000800 */
[----:B------:R-:W1:Y:S01]  /*1230*/  LDCU.64 UR8, c[0x0][0xb28] ;  /* 0x00016500ff0877ac */ /* 0x000e620008000a00 */
[----:B--2---:R-:W-:Y:S02]  /*1240*/  UISETP.NE.AND UP0, UPT, UR14, 0x1, UPT ;  /* 0x000000010e00788c */ /* 0x004fe4000bf05270 */
[----:B----4-:R-:W-:Y:S02]  /*1250*/  UIMAD.WIDE.U32 UR10, UR5, UR15, URZ ;  /* 0x0000000f050a72a5 */ /* 0x010fe4000f8e00ff */
[----:B---3--:R-:W-:-:S02]  /*1260*/  UIMAD.WIDE.U32 UR22, UR6, UR12, URZ ;  /* 0x0000000c061672a5 */ /* 0x008fc4000f8e00ff */
[----:B-1----:R-:W-:Y:S02]  /*1270*/  UISETP.NE.AND UP1, UPT, UR28, 0x1, UPT ;  /* 0x000000011c00788c */ /* 0x002fe4000bf25270 */
[----:B------:R-:W-:Y:S01]  /*1280*/  UISETP.NE.AND UP2, UPT, UR21, 0x1, UPT ;  /* 0x000000011500788c */ /* 0x000fe2000bf45270 */
[----:B------:R-:W-:Y:S02]  /*1290*/  UMOV UR10, UR11 ;  /* 0x0000000b000a7c82 */ /* 0x000fe40008000000 */
[----:B------:R-:W-:Y:S01]  /*12a0*/  UMOV UR22, UR23 ;  /* 0x0000001700167c82 */ /* 0x000fe20008000000 */
[----:B------:R-:W-:Y:S02]  /*12b0*/  @UP0 USHF.R.U32.HI UR5, URZ, UR4, UR10 ;  /* 0x00000004ff050299 */ /* 0x000fe4000801160a */
[----:B------:R-:W-:Y:S02]  /*12c0*/  UIMAD.WIDE.U32 UR24, UR20, UR15, URZ ;  /* 0x0000000f141872a5 */ /* 0x000fe4000f8e00ff */
[----:B------:R-:W-:-:S02]  /*12d0*/  UIMAD.WIDE.U32 UR10, UR5, UR8, URZ ;  /* 0x00000008050a72a5 */ /* 0x000fc4000f8e00ff */
[----:B------:R-:W-:Y:S02]  /*12e0*/  @UP1 USHF.R.U32.HI UR6, URZ, UR13, UR22 ;  /* 0x0000000dff061299 */ /* 0x000fe40008011616 */
[----:B------:R-:W-:Y:S02]  /*12f0*/  UIMAD.WIDE.U32 UR18, UR16, UR12, URZ ;  /* 0x0000000c101272a5 */ /* 0x000fe4000f8e00ff */
[----:B------:R-:W-:Y:S01]  /*1300*/  UIMAD.WIDE.U32 UR22, UR6, UR8, URZ ;  /* 0x00000008061672a5 */ /* 0x000fe2000f8e00ff */
[----:B------:R-:W-:Y:S01]  /*1310*/  UMOV UR24, UR25 ;  /* 0x0000001900187c82 */ /* 0x000fe20008000000 */
[----:B------:R-:W-:Y:S01]  /*1320*/  UMOV UR10, UR11 ;  /* 0x0000000b000a7c82 */ /* 0x000fe20008000000 */
[----:B------:R-:W-:Y:S02]  /*1330*/  USHF.R.U32.HI UR24, URZ, UR4, UR24 ;  /* 0x00000004ff187299 */ /* 0x000fe40008011618 */
[----:B------:R-:W-:Y:S02]  /*1340*/  @UP2 USHF.R.U32.HI UR5, URZ, UR9, UR10 ;  /* 0x00000009ff052299 */ /* 0x000fe4000801160a */
[----:B------:R-:W-:Y:S01]  /*1350*/  UMOV UR7, UR23 ;  /* 0x0000001700077c82 */ /* 0x000fe20008000000 */
[----:B------:R-:W-:Y:S01]  /*1360*/  UMOV UR18, UR19 ;  /* 0x0000001300127c82 */ /* 0x000fe20008000000 */
[----:B------:R-:W-:-:S02]  /*1370*/  @UP2 USHF.R.U32.HI UR6, URZ, UR9, UR7 ;  /* 0x00000009ff062299 */ /* 0x000fc40008011607 */
[----:B------:R-:W-:Y:S02]  /*1380*/  USHF.R.U32.HI UR18, URZ, UR13, UR18 ;  /* 0x0000000dff127299 */ /* 0x000fe40008011612 */
[----:B------:R-:W-:Y:S02]  /*1390*/  USEL UR4, UR20, UR24, !UP0 ;  /* 0x0000001814047287 */ /* 0x000fe4000c000000 */
[----:B------:R-:W-:Y:S02]  /*13a0*/  UIMAD UR7, UR5, UR21, URZ ;  /* 0x00000015050772a4 */ /* 0x000fe4000f8e02ff */
[----:B------:R-:W-:Y:S02]  /*13b0*/  USEL UR5, UR16, UR18, !UP1 ;  /* 0x0000001210057287 */ /* 0x000fe4000c800000 */
[----:B------:R-:W-:Y:S02]  /*13c0*/  UIMAD UR12, UR6, UR21, URZ ;  /* 0x00000015060c72a4 */ /* 0x000fe4000f8e02ff */
[----:B------:R-:W-:-:S02]  /*13d0*/  UISETP.GE.AND UP0, UPT, UR4, UR7, UPT ;  /* 0x000000070400728c */ /* 0x000fc4000bf06270 */
[----:B------:R-:W-:Y:S02]  /*13e0*/  UIMAD.WIDE.U32 UR10, UR4, UR8, URZ ;  /* 0x00000008040a72a5 */ /* 0x000fe4000f8e00ff */
[----:B------:R-:W-:Y:S02]  /*13f0*/  UISETP.GE.OR UP0, UPT, UR5, UR12, UP0 ;  /* 0x0000000c0500728c */ /* 0x000fe40008706670 */
[----:B------:R-:W-:Y:S02]  /*1400*/  UIMAD.WIDE.U32 UR12, UR5, UR8, URZ ;  /* 0x00000008050c72a5 */ /* 0x000fe4000f8e00ff */
[----:B------:R-:W-:Y:S01]  /*1410*/  UIADD3 UR10, UPT, UPT, -UR4, URZ, URZ ;  /* 0x000000ff040a7290 */ /* 0x000fe2000fffe1ff */
[----:B------:R-:W-:Y:S01]  /*1420*/  UMOV UR8, UR11 ;  /* 0x0000000b00087c82 */ /* 0x000fe20008000000 */
[----:B------:R-:W-:Y:S02]  /*1430*/  UIADD3 UR11, UPT, UPT, -UR5, URZ, URZ ;  /* 0x000000ff050b7290 */ /* 0x000fe4000fffe1ff */
[----:B------:R-:W-:-:S03]  /*1440*/  USHF.R.U32.HI UR8, URZ, UR9, UR8 ;  /* 0x00000009ff087299 */ /* 0x000fc60008011608 */
[----:B------:R-:W-:Y:S01]  /*1450*/  @!UP0 UMOV UR7, UR13 ;  /* 0x0000000d00078c82 */ /* 0x000fe20008000000 */
[----:B------:R-:W-:Y:S02]  /*1460*/  UIMAD UR20, UR14, UR10, UR20 ;  /* 0x0000000a0e1472a4 */ /* 0x000fe4000f8e0214 */
[----:B------:R-:W-:Y:S02]  /*1470*/  USEL UR8, UR4, UR8, !UP2 ;  /* 0x0000000804087287 */ /* 0x000fe4000d000000 */
[----:B------:R-:W-:Y:S02]  /*1480*/  @!UP0 USHF.R.U32.HI UR7, URZ, UR9, UR7 ;  /* 0x00000009ff078299 */ /* 0x000fe40008011607 */
[----:B------:R-:W-:Y:S02]  /*1490*/  UIADD3 UR9, UPT, UPT, -UR8, URZ, URZ ;  /* 0x000000ff08097290 */ /* 0x000fe4000fffe1ff */
[----:B------:R-:W-:Y:S02]  /*14a0*/  @!UP0 USEL UR7, UR5, UR7, !UP2 ;  /* 0x0000000705078287 */ /* 0x000fe4000d000000 */
[----:B------:R-:W-:-:S02]  /*14b0*/  UIMAD UR9, UR21, UR9, UR4 ;  /* 0x00000009150972a4 */ /* 0x000fc4000f8e0204 */
[----:B------:R-:W-:Y:S02]  /*14c0*/  @!UP0 UIADD3 UR8, UPT, UPT, UR8, -UR7, URZ ;  /* 0x8000000708088290 */ /* 0x000fe4000fffe0ff */
[----:B------:R-:W-:Y:S02]  /*14d0*/  @!UP0 UIMAD UR6, UR9, UR6, UR7 ;  /* 0x00000006090682a4 */ /* 0x000fe4000f8e0207 */
[----:B------:R-:W-:Y:S02]  /*14e0*/  @!UP0 UIMAD UR4, UR8, UR21, UR5 ;  /* 0x00000015080482a4 */ /* 0x000fe4000f8e0205 */
[----:B------:R-:W-:Y:S02]  /*14f0*/  UIMAD UR16, UR28, UR11, UR16 ;  /* 0x0000000b1c1072a4 */ /* 0x000fe4000f8e0210 */
[----:B------:R-:W-:Y:S01]  /*1500*/  UIMAD UR20, UR4, UR14, UR20 ;  /* 0x0000000e041472a4 */ /* 0x000fe2000f8e0214 */
[----:B------:R-:W-:Y:S02]  /*1510*/  @!UP0 UMOV UR5, UR6 ;  /* 0x0000000600058c82 */ /* 0x000fe40008000000 */
[----:B------:R-:W-:-:S12]  /*1520*/  UIMAD UR16, UR5, UR28, UR16 ;  /* 0x0000001c051072a4 */ /* 0x000fd8000f8e0210 */
.L_x_18:
[----:B------:R-:W-:Y:S02]  /*1530*/  UISETP.NE.AND UP1, UPT, UR29, 0x1, UPT ;  /* 0x000000011d00788c */ /* 0x000fe4000bf25270 */
[----:B------:R-:W-:Y:S02]  /*1540*/  ULOP3.LUT UR27, UR27, 0xffff, URZ, 0xc0, !UPT ;  /* 0x0000ffff1b1b7892 */ /* 0x000fe4000f8ec0ff */
[----:B------:R-:W-:Y:S02]  /*1550*/  ULOP3.LUT UR26, UR26, 0xffff, URZ, 0xc0, !UPT ;  /* 0x0000ffff1a1a7892 */ /* 0x000fe4000f8ec0ff */
[----:B------:R-:W-:Y:S02]  /*1560*/  UISETP.NE.AND UP0, UPT, UR17, 0x2, UPT ;  /* 0x000000021100788c */ /* 0x000fe4000bf05270 */
[----:B------:R-:W-:Y:S02]  /*1570*/  ULOP3.LUT UR31, UR31, 0x800, URZ, 0xc0, !UPT ;  /* 0x000008001f1f7892 */ /* 0x000fe4000f8ec0ff */
[----:B------:R-:W-:-:S02]  /*1580*/  ULOP3.LUT UR30, UR30, 0x1000, URZ, 0xc0, !UPT ;  /* 0x000010001e1e7892 */ /* 0x000fc4000f8ec0ff */
[----:B------:R-:W-:Y:S02]  /*1590*/  USHF.L.U32 UR27, UR34, UR27, URZ ;  /* 0x0000001b221b7299 */ /* 0x000fe400080006ff */
[----:B------:R-:W-:Y:S01]  /*15a0*/  USHF.L.U32 UR26, UR33, UR26, URZ ;  /* 0x0000001a211a7299 */ /* 0x000fe200080006ff */
[----:B------:R-:W-:Y:S11]  /*15b0*/  BRA.U UP1, `(.L_x_19) ;  /* 0x0000000101447547 */ /* 0x000ff6000b800000 */
[----:B------:R-:W2:Y:S01]  /*15c0*/  LDCU.128 UR8, c[0x0][0xb10] ;  /* 0x00016200ff0877ac */ /* 0x000ea20008000c00 */
[----:B------:R-:W3:Y:S01]  /*15d0*/  LDCU UR12, c[0x0][0xb0c] ;  /* 0x00016180ff0c77ac */ /* 0x000ee20008000800 */
[----:B------:R-:W4:Y:S01]  /*15e0*/  LDCU UR13, c[0x0][0xb20] ;  /* 0x00016400ff0d77ac */ /* 0x000f220008000800 */
[----:B--2---:R-:W-:Y:S02]  /*15f0*/  UIMAD.WIDE.U32 UR6, UR16, UR8, URZ ;  /* 0x00000008100672a5 */ /* 0x004fe4000f8e00ff */
[----:B------:R-:W-:Y:S02]  /*1600*/  UIMAD.WIDE.U32 UR4, UR20, UR11, URZ ;  /* 0x0000000b140472a5 */ /* 0x000fe4000f8e00ff */
[----:B---3--:R-:W-:Y:S02]  /*1610*/  UISETP.NE.AND UP2, UPT, UR12, 0x1, UPT ;  /* 0x000000010c00788c */ /* 0x008fe4000bf45270 */
[----:B------:R-:W-:Y:S01]  /*1620*/  UISETP.NE.AND UP1, UPT, UR10, 0x1, UPT ;  /* 0x000000010a00788c */ /* 0x000fe2000bf25270 */
[----:B------:R-:W-:-:S02]  /*1630*/  UMOV UR6, UR7 ;  /* 0x0000000700067c82 */ /* 0x000fc40008000000 */
[----:B------:R-:W-:Y:S01]  /*1640*/  UMOV UR4, UR5 ;  /* 0x0000000500047c82 */ /* 0x000fe20008000000 */
[----:B------:R-:W-:Y:S02]  /*1650*/  USHF.R.U32.HI UR6, URZ, UR9, UR6 ;  /* 0x00000009ff067299 */ /* 0x000fe40008011606 */
[----:B----4-:R-:W-:Y:S02]  /*1660*/  USHF.R.U32.HI UR4, URZ, UR13, UR4 ;  /* 0x0000000dff047299 */ /* 0x010fe40008011604 */
[----:B------:R-:W-:Y:S02]  /*1670*/  USEL UR5, UR16, UR6, !UP2 ;  /* 0x0000000610057287 */ /* 0x000fe4000d000000 */
[----:B------:R-:W-:-:S04]  /*1680*/  USEL UR4, UR20, UR4, !UP1 ;  /* 0x0000000414047287 */ /* 0x000fc8000c800000 */
[----:B------:R-:W-:Y:S02]  /*1690*/  UIADD3 UR6, UPT, UPT, UR5, -UR4, URZ ;  /* 0x8000000405067290 */ /* 0x000fe4000fffe0ff */
[----:B------:R-:W-:Y:S02]  /*16a0*/  UIADD3 UR4, UPT, UPT, -UR5, UR4, URZ ;  /* 0x0000000405047290 */ /* 0x000fe4000fffe1ff */
[----:B------:R-:W-:Y:S02]  /*16b0*/  UIMAD UR20, UR6, UR10, UR20 ;  /* 0x0000000a061472a4 */ /* 0x000fe4000f8e0214 */
[----:B------:R-:W-:-:S12]  /*16c0*/  UIMAD UR16, UR4, UR12, UR16 ;  /* 0x0000000c041072a4 */ /* 0x000fd8000f8e0210 */
.L_x_19:
[----:B------:R-:W-:Y:S05]  /*16d0*/  BRA.U !UP5, `(.L_x_20) ;  /* 0x000000010d0c7547 */ /* 0x000fea000b800000 */
[----:B------:R-:W-:Y:S01]  /*16e0*/  UCGABAR_WAIT ;  /* 0x0000000000007dc7 */ /* 0x000fe20008000000 */
[----:B------:R-:W-:Y:S01]  /*16f0*/  CCTL.IVALL ;  /* 0x00000000ff00798f */ /* 0x000fe20002000000 */
[----:B------:R-:W-:Y:S05]  /*1700*/  BRA `(.L_x_21) ;  /* 0x0000000000047947 */ /* 0x000fea0003800000 */
.L_x_20:
[----:B------:R-:W-:Y:S06]  /*1710*/  BAR.SYNC.DEFER_BLOCKING 0x0 ;  /* 0x0000000000007b1d */ /* 0x000fec0000010000 */
.L_x_21:
[----:B------:R-:W-:Y:S05]  /*1720*/  BRA.U UP0, `(.L_x_22) ;  /* 0x0000001100c47547 */ /* 0x000fea000b800000 */
[----:B------:R-:W2:Y:S01]  /*1730*/  LDCU UR7, c[0x0][0x38c] ;  /* 0x00007180ff0777ac */ /* 0x000ea20008000800 */
[----:B------:R-:W3:Y:S01]  /*1740*/  S2UR UR8, SR_CgaCtaId ;  /* 0x00000000000879c3 */ /* 0x000ee20000008800 */
[----:B------:R-:W-:Y:S01]  /*1750*/  PLOP3.LUT P1, PT, PT, PT, UP3, 0x80, 0x8 ;  /* 0x000000000008781c */ /* 0x000fe20003f2f038 */
[----:B------:R-:W-:Y:S01]  /*1760*/  IMAD.MOV.U32 R12, RZ, RZ, 0x1 ;  /* 0x00000001ff0c7424 */ /* 0x000fe200078e00ff */
[----:B------:R-:W-:Y:S01]  /*1770*/  UMOV UR21, 0x400 ;  /* 0x0000040000157882 */ /* 0x000fe20000000000 */
[----:B------:R-:W-:Y:S01]  /*1780*/  UISETP.NE.AND UP1, UPT, UR17, URZ, UPT ;  /* 0x000000ff1100728c */ /* 0x000fe2000bf25270 */
[----:B------:R-:W-:Y:S01]  /*1790*/  ISETP.EQ.OR P2, PT, R0, RZ, P3 ;  /* 0x000000ff0000720c */ /* 0x000fe20001f42670 */
[----:B------:R-:W-:Y:S01]  /*17a0*/  USHF.L.U32 UR5, UR32, 0x5, URZ ;  /* 0x0000000520057899 */ /* 0x000fe200080006ff */
[----:B------:R-:W-:Y:S02]  /*17b0*/  PLOP3.LUT P1, PT, P1, PT, PT, 0x8, 0x80 ;  /* 0x000000000080781c */ /* 0x000fe40000f2e170 */
[----:B------:R-:W-:Y:S01]  /*17c0*/  CS2R R10, SRZ ;  /* 0x00000000000a7805 */ /* 0x000fe2000001ff00 */
[----:B------:R-:W-:Y:S01]  /*17d0*/  IMAD.MOV.U32 R9, RZ, RZ, RZ ;  /* 0x000000ffff097224 */ /* 0x000fe200078e00ff */
[----:B------:R-:W4:Y:S01]  /*17e0*/  LDCU UR43, c[0x0][0x370] ;  /* 0x00006e00ff2b77ac */ /* 0x000f220008000800 */
[----:B------:R-:W-:Y:S01]  /*17f0*/  IMAD.MOV.U32 R8, RZ, RZ, 0x1 ;  /* 0x00000001ff087424 */ /* 0x000fe200078e00ff */
[----:B------:R-:W-:Y:S01]  /*1800*/  USEL UR25, UR38, 0x2, UP1 ;  /* 0x0000000226197887 */ /* 0x000fe20008800000 */
[----:B------:R-:W1:Y:S01]  /*1810*/  LDCU.64 UR28, c[0x0][0x348] ;  /* 0x00006900ff1c77ac */ /* 0x000e620008000a00 */
[----:B--2---:R-:W-:-:S02]  /*1820*/  UIADD3 UR6, UPT, UPT, UR7, 0x3f, URZ ;  /* 0x0000003f07067890 */ /* 0x004fc4000fffe0ff */
[----:B------:R-:W-:Y:S02]  /*1830*/  UIADD3 UR48, UPT, UPT, UR7, 0x7e, URZ ;  /* 0x0000007e07307890 */ /* 0x000fe4000fffe0ff */
[----:B------:R-:W-:Y:S02]  /*1840*/  USHF.R.S32.HI UR4, URZ, 0x1f, UR6 ;  /* 0x0000001fff047899 */ /* 0x000fe40008011406 */
[----:B---3--:R-:W-:Y:S02]  /*1850*/  ULEA UR21, UR8, UR21, 0x18 ;  /* 0x0000001508157291 */ /* 0x008fe4000f8ec0ff */
[----:B------:R-:W-:Y:S02]  /*1860*/  ULEA.HI UR4, UR4, UR6, URZ, 0x6 ;  /* 0x0000000604047291 */ /* 0x000fe4000f8f30ff */
[----:B------:R-:W-:Y:S02]  /*1870*/  UIADD3 UR6, UPT, UPT, UR7, -0x1, URZ ;  /* 0xffffffff07067890 */ /* 0x000fe4000fffe0ff */
[----:B------:R-:W-:-:S02]  /*1880*/  USHF.R.S32.HI UR45, URZ, 0x6, UR4 ;  /* 0x00000006ff2d7899 */ /* 0x000fc40008011404 */
[----:B------:R-:W-:Y:S02]  /*1890*/  UISETP.GE.U32.AND UP2, UPT, UR6, -0x7f, UPT ;  /* 0xffffff810600788c */ /* 0x000fe4000bf46070 */
[----:B------:R-:W-:Y:S01]  /*18a0*/  UISETP.LT.U32.AND UP0, UPT, UR45, 0x4, UPT ;  /* 0x000000042d00788c */ /* 0x000fe2000bf01070 */
[----:B------:R-:W2:Y:S03]  /*18b0*/  LDCU UR41, c[0x0][0x374] ;  /* 0x00006e80ff2977ac */ /* 0x000ea60008000800 */
[----:B------:R-:W-:Y:S02]  /*18c0*/  USEL UR44, UR45, 0x4, UP0 ;  /* 0x000000042d2c7887 */ /* 0x000fe40008000000 */
[----:B------:R-:W-:Y:S02]  /*18d0*/  ULOP3.LUT UR46, UR5, 0x20, URZ, 0xe2, !UPT ;  /* 0x00000020052e7892 */ /* 0x000fe4000f8ee2ff */
[----:B------:R-:W-:-:S02]  /*18e0*/  UIADD3 UR24, UPT, UPT, UR44, -0x1, URZ ;  /* 0xffffffff2c187890 */ /* 0x000fc4000fffe0ff */
[----:B------:R-:W-:Y:S02]  /*18f0*/  @UP2 UIADD3 UR24, UPT, UPT, UR44, URZ, URZ ;  /* 0x000000ff2c182290 */ /* 0x000fe4000fffe0ff */
[----:B------:R-:W-:Y:S02]  /*1900*/  UIADD3 UR38, UPT, UPT, UR21, 0x4400, UR31 ;  /* 0x0000440015267890 */ /* 0x000fe4000fffe01f */
[----:B------:R-:W-:Y:S02]  /*1910*/  UIADD3 UR37, UPT, UPT, UR21, 0x8400, UR30 ;  /* 0x0000840015257890 */ /* 0x000fe4000fffe01e */
[----:B------:R-:W-:Y:S02]  /*1920*/  UIADD3 UR47, UPT, UPT, UR45, -UR44, URZ ;  /* 0x8000002c2d2f7290 */ /* 0x000fe4000fffe0ff */
[----:B------:R-:W-:Y:S01]  /*1930*/  UIADD3 UR24, UPT, UPT, UR24, 0x1, URZ ;  /* 0x0000000118187890 */ /* 0x000fe2000fffe0ff */
[----:B-12-4-:R-:W-:-:S11]  /*1940*/  UMOV UR7, URZ ;  /* 0x000000ff00077c82 */ /* 0x016fd60008000000 */
.L_x_42:
[----:B-1----:R-:W1:Y:S02]  /*1950*/  S2UR UR4, SR_CgaCtaId ;  /* 0x00000000000479c3 */ /* 0x002e640000008800 */
[----:B-1----:R-:W-:-:S09]  /*1960*/  UISETP.NE.AND UP0, UPT, UR4, URZ, UPT ;  /* 0x000000ff0400728c */ /* 0x002fd2000bf05270 */
[----:B------:R-:W-:Y:S05]  /*1970*/  BRA.U UP0, `(.L_x_23) ;  /* 0x0000000100287547 */ /* 0x000fea000b800000 */
[----:B------:R-:W-:Y:S02]  /*1980*/  LEA R0, R9, UR21, 0x3 ;  /* 0x0000001509007c11 */ /* 0x000fe4000f8e18ff */
[----:B------:R-:W-:-:S04]  /*1990*/  SHF.L.U32 R3, R8, 0x1f, RZ ;  /* 0x0000001f08037819 */ /* 0x000fc800000006ff */
[----:B------:R-:W1:Y:S02]  /*19a0*/  SYNCS.PHASECHK.TRANS64.TRYWAIT P0, [R0+URZ+0xe0], R3 ;  /* 0x0000e003000075a7 */ /* 0x000e6400080011ff */
[----:B-1----:R-:W-:Y:S05]  /*19b0*/  @!P0 BRA `(.L_x_24) ;  /* 0x0000005c00c08947 */ /* 0x002fea0003800000 */
.L_x_112:
[----:B------:R2:W-:Y:S01]  /*19c0*/  SYNCS.ARRIVE.TRANS64.A1T0 RZ, [R0+URZ+0xd0], RZ ;  /* 0x0000d0ff00ff79a7 */ /* 0x0005e200081000ff */
[----:B------:R-:W-:-:S05]  /*19d0*/  VIADD R9, R9, 0x1 ;  /* 0x0000000109097836 */ /* 0x000fca0000000000 */
[----:B------:R-:W-:-:S04]  /*19e0*/  ISETP.NE.AND P0, PT, R9, 0x2, PT ;  /* 0x000000020900780c */ /* 0x000fc80003f05270 */
[----:B-1----:R-:W-:Y:S02]  /*19f0*/  SEL R3, RZ, 0x1, P0 ;  /* 0x00000001ff037807 */ /* 0x002fe40000000000 */
[----:B------:R-:W-:Y:S02]  /*1a00*/  SEL R9, R9, RZ, P0 ;  /* 0x000000ff09097207 */ /* 0x000fe40000000000 */
[----:B------:R-:W-:-:S07]  /*1a10*/  LOP3.LUT R8, R8, R3, RZ, 0x3c, !PT ;  /* 0x0000000308087212 */ /* 0x000fce00078e3cff */
.L_x_23:
[----:B------:R-:W-:Y:S01]  /*1a20*/  ULEA UR4, UR7, UR21, 0x3 ;  /* 0x0000001507047291 */ /* 0x000fe2000f8e18ff */
[----:B--2---:R-:W-:Y:S01]  /*1a30*/  SHF.L.U32 R0, R12, 0x1f, RZ ;  /* 0x0000001f0c007819 */ /* 0x004fe200000006ff */
[----:B------:R-:W-:Y:S02]  /*1a40*/  UISETP.GE.U32.AND UP0, UPT, UR48, 0x7f, UPT ;  /* 0x0000007f3000788c */ /* 0x000fe4000bf06070 */
[----:B------:R-:W-:Y:S02]  /*1a50*/  ULEA UR11, UR20, UR49, 0x1 ;  /* 0x00000031140b7291 */ /* 0x000fe4000f8e08ff */
[----:B------:R-:W-:Y:S02]  /*1a60*/  ULEA UR35, UR16, UR46, 0x6 ;  /* 0x0000002e10237291 */ /* 0x000fe4000f8e30ff */
[----:B------:R-:W-:Y:S01]  /*1a70*/  USHF.L.U32 UR11, UR11, 0x6, URZ ;  /* 0x000000060b0b7899 */ /* 0x000fe200080006ff */
[----:B------:R1:W2:Y:S01]  /*1a80*/  SYNCS.PHASECHK.TRANS64.TRYWAIT P0, [UR4+0x20], R0 ;  /* 0x00002000ff0075a7 */ /* 0x0002a20008001104 */
[----:B------:R-:W-:Y:S01]  /*1a90*/  UMOV UR6, URZ ;  /* 0x000000ff00067c82 */ /* 0x000fe20008000000 */
[----:B------:R-:W-:Y:S09]  /*1aa0*/  BRA.U !UP0, `(.L_x_25) ;  /* 0x0000000108c07547 */ /* 0x000ff2000b800000 */
[----:B------:R-:W-:Y:S01]  /*1ab0*/  UMOV UR13, URZ ;  /* 0x000000ff000d7c82 */ /* 0x000fe20008000000 */
[----:B------:R-:W-:-:S05]  /*1ac0*/  UMOV UR4, UR7 ;  /* 0x0000000700047c82 */ /* 0x000fca0008000000 */
.L_x_31:
[----:B------:R-:W-:Y:S01]  /*1ad0*/  ULEA UR33, UR4, UR21, 0x3 ;  /* 0x0000001504217291 */ /* 0x000fe2000f8e18ff */
[----:B--2---:R-:W-:Y:S01]  /*1ae0*/  @!P3 MOV R2, 0x3000 ;  /* 0x000030000002b802 */ /* 0x004fe20000000f00 */
[----:B--2-4-:R-:W-:Y:S10]  /*1af0*/  @P0 BRA `(.L_x_26) ;  /* 0x00000000000c0947 */ /* 0x014ff40003800000 */
[----:B------:R-:W-:-:S04]  /*1b00*/  SHF.L.U32 R3, R12, 0x1f, RZ ;  /* 0x0000001f0c037819 */ /* 0x000fc800000006ff */
[----:B------:R-:W2:Y:S02]  /*1b10*/  SYNCS.PHASECHK.TRANS64.TRYWAIT P0, [UR33+0x20], R3 ;  /* 0x00002003ff0075a7 */ /* 0x000ea40008001121 */
[----:B--2---:R-:W-:Y:S05]  /*1b20*/  @!P0 BRA `(.L_x_27) ;  /* 0x0000005c00788947 */ /* 0x004fea0003800000 */
.L_x_26:
[----:B------:R2:W-:Y:S01]  /*1b30*/  @!P3 SYNCS.ARRIVE.TRANS64 RZ, [UR33], R2 ;  /* 0x00000002ffffb9a7 */ /* 0x0005e20008000021 */
[----:B------:R-:W-:-:S04]  /*1b40*/  ULOP3.LUT UR5, UR25, 0x2, URZ, 0xfc, !UPT ;  /* 0x0000000219057892 */ /* 0x000fc8000f8efcff */
[----:B------:R-:W-:-:S09]  /*1b50*/  UISETP.NE.AND UP0, UPT, UR5, 0x2, UPT ;  /* 0x000000020500788c */ /* 0x000fd2000bf05270 */
[----:B------:R-:W-:Y:S05]  /*1b60*/  BRA.U UP0, `(.L_x_28) ;  /* 0x0000000100047547 */ /* 0x000fea000b800000 */
[----:B------:R-:W-:Y:S05]  /*1b70*/  BPT.TRAP 0x1 ;  /* 0x000000040000795c */ /* 0x000fea0000300000 */
.L_x_28:
[----:B------:R-:W-:Y:S04]  /*1b80*/  BSSY.RECONVERGENT B0, `(.L_x_29) ;  /* 0x0000003000007945 */ /* 0x000fe80003800200 */
[----:B------:R-:W-:Y:S05]  /*1b90*/  @P2 BRA `(.L_x_30) ;  /* 0x0000000000042947 */ /* 0x000fea0003800000 */
[----:B------:R-:W-:Y:S05]  /*1ba0*/  BPT.TRAP 0x1 ;  /* 0x000000040000795c */ /* 0x000fea0000300000 */
.L_x_30:
[----:B------:R-:W-:Y:S05]  /*1bb0*/  BSYNC.RECONVERGENT B0 ;  /* 0x0000000000007941 */ /* 0x000fea0003800200 */
.L_x_29:
[----:B------:R-:W-:Y:S02]  /*1bc0*/  UIADD3 UR5, UPT, UPT, UR4, 0x1, URZ ;  /* 0x0000000104057890 */ /* 0x000fe4000fffe0ff */
[----:B------:R-:W-:Y:S02]  /*1bd0*/  ULEA UR32, UR4, UR31, 0xc ;  /* 0x0000001f04207291 */ /* 0x000fe4000f8e60ff */
[----:B------:R-:W-:Y:S02]  /*1be0*/  UISETP.NE.AND UP0, UPT, UR5, 0x4, UPT ;  /* 0x000000040500788c */ /* 0x000fe4000bf05270 */
[----:B------:R-:W-:Y:S02]  /*1bf0*/  ULEA UR8, UR4, UR30, 0xd ;  /* 0x0000001e04087291 */ /* 0x000fe4000f8e68ff */
[----:B------:R-:W-:Y:S02]  /*1c00*/  USEL UR6, URZ, 0x1, UP0 ;  /* 0x00000001ff067887 */ /* 0x000fe40008000000 */
[----:B------:R-:W-:-:S02]  /*1c10*/  USEL UR7, UR5, URZ, UP0 ;  /* 0x000000ff05077287 */ /* 0x000fc40008000000 */
[----:B------:R-:W-:Y:S02]  /*1c20*/  UIADD3 UR4, UP0, UPT, UR28, 0x180, URZ ;  /* 0x000001801c047890 */ /* 0x000fe4000ff1e0ff */
[----:B------:R-:W-:Y:S01]  /*1c30*/  ULEA UR5, UR7, UR21, 0x3 ;  /* 0x0000001507057291 */ /* 0x000fe2000f8e18ff */
[----:B------:R-:W-:Y:S01]  /*1c40*/  LOP3.LUT R12, R12, UR6, RZ, 0x3c, !PT ;  /* 0x000000060c0c7c12 */ /* 0x000fe2000f8e3cff */
[----:B------:R-:W-:Y:S02]  /*1c50*/  USHF.L.U32 UR34, UR13, 0x6, URZ ;  /* 0x000000060d227899 */ /* 0x000fe400080006ff */
[----:B------:R-:W-:Y:S01]  /*1c60*/  UIADD3 UR13, UPT, UPT, UR13, 0x1, URZ ;  /* 0x000000010d0d7890 */ /* 0x000fe2000fffe0ff */
[----:B-1----:R-:W-:Y:S01]  /*1c70*/  SHF.L.U32 R0, R12, 0x1f, RZ ;  /* 0x0000001f0c007819 */ /* 0x002fe200000006ff */
[----:B------:R-:W-:Y:S02]  /*1c80*/  UIADD3 UR14, UP1, UPT, UR28, 0x80, URZ ;  /* 0x000000801c0e7890 */ /* 0x000fe4000ff3e0ff */
[----:B------:R-:W-:Y:S01]  /*1c90*/  UIADD3 UR32, UPT, UPT, UR21, 0x4400, UR32 ;  /* 0x0000440015207890 */ /* 0x000fe2000fffe020 */
[----:B------:R3:W4:Y:S01]  /*1ca0*/  SYNCS.PHASECHK.TRANS64.TRYWAIT P0, [UR5+0x20], R0 ;  /* 0x00002000ff0075a7 */ /* 0x0007220008001105 */
[----:B------:R-:W-:-:S02]  /*1cb0*/  UIADD3.X UR5, UPT, UPT, URZ, UR29, URZ, UP0, !UPT ;  /* 0x0000001dff057290 */ /* 0x000fc400087fe4ff */
[----:B------:R-:W-:Y:S02]  /*1cc0*/  UISETP.NE.AND UP0, UPT, UR13, UR24, UPT ;  /* 0x000000180d00728c */ /* 0x000fe4000bf05270 */
[----:B------:R-:W-:Y:S02]  /*1cd0*/  UIADD3.X UR15, UPT, UPT, URZ, UR29, URZ, UP1, !UPT ;  /* 0x0000001dff0f7290 */ /* 0x000fe40008ffe4ff */
[----:B------:R-:W-:Y:S02]  /*1ce0*/  UPRMT UR16, URZ, 0x5410, UR27 ;  /* 0x00005410ff107896 */ /* 0x000fe4000800001b */
[----:B------:R-:W-:Y:S02]  /*1cf0*/  UIADD3 UR8, UPT, UPT, UR21, 0x8400, UR8 ;  /* 0x0000840015087890 */ /* 0x000fe4000fffe008 */
[----:B------:R-:W-:Y:S01]  /*1d00*/  UPRMT UR6, URZ, 0x5410, UR26 ;  /* 0x00005410ff067896 */ /* 0x000fe2000800001a */
[----:B------:R-:W-:Y:S01]  /*1d10*/  UMOV UR18, 0x0 ;  /* 0x0000000000127882 */ /* 0x000fe20000000000 */
[----:B------:R-:W-:Y:S01]  /*1d20*/  UMOV UR19, 0x10000000 ;  /* 0x1000000000137882 */ /* 0x000fe20000000000 */
[----:B------:R-:W-:Y:S01]  /*1d30*/  UMOV UR12, UR36 ;  /* 0x00000024000c7c82 */ /* 0x000fe20008000000 */
[----:B------:R-:W-:Y:S01]  /*1d40*/  UMOV UR9, UR33 ;  /* 0x0000002100097c82 */ /* 0x000fe20008000000 */
[----:B------:R-:W-:Y:S01]  /*1d50*/  UMOV UR10, UR34 ;  /* 0x00000022000a7c82 */ /* 0x000fe20008000000 */
[----:B------:R-:W-:Y:S03]  /*1d60*/  UTMALDG.3D.MULTICAST [UR32], [UR14], UR16, desc[UR18] ;  /* 0x000012200e0073b4 */ /* 0x000fe60008011810 */
[----:B------:R1:W-:Y:S02]  /*1d70*/  UTMALDG.3D.MULTICAST [UR8], [UR4], UR6, desc[UR18] ;  /* 0x00001208040073b4 */ /* 0x0003e40008011806 */
[----:B-1----:R-:W-:Y:S01]  /*1d80*/  UMOV UR6, UR24 ;  /* 0x0000001800067c82 */ /* 0x002fe20008000000 */
[----:B------:R-:W-:Y:S01]  /*1d90*/  UMOV UR4, UR7 ;  /* 0x0000000700047c82 */ /* 0x000fe20008000000 */
[----:B---3--:R-:W-:Y:S05]  /*1da0*/  BRA.U UP0, `(.L_x_31) ;  /* 0xfffffffd00487547 */ /* 0x008fea000b83ffff */
.L_x_25:
[----:B------:R-:W-:Y:S01]  /*1db0*/  ULEA UR4, UR7, UR21, 0x3 ;  /* 0x0000001507047291 */ /* 0x000fe2000f8e18ff */
[----:B-1----:R-:W-:Y:S01]  /*1dc0*/  SHF.L.U32 R0, R12, 0x1f, RZ ;  /* 0x0000001f0c007819 */ /* 0x002fe200000006ff */
[----:B------:R-:W-:Y:S01]  /*1dd0*/  @!P1 SYNCS.ARRIVE.TRANS64.A1T0 RZ, [UR21+0x68], RZ ;  /* 0x000068ffffff99a7 */ /* 0x000fe20008100015 */
[----:B------:R-:W-:-:S06]  /*1de0*/  UISETP.GT.AND UP0, UPT, UR45, UR44, UPT ;  /* 0x0000002c2d00728c */ /* 0x000fcc000bf04270 */
[----:B--2-4-:R1:W2:Y:S03]  /*1df0*/  SYNCS.PHASECHK.TRANS64.TRYWAIT P0, [UR4+0x20], R0 ;  /* 0x00002000ff0075a7 */ /* 0x0142a60008001104 */
[----:B------:R-:W-:Y:S05]  /*1e00*/  BRA.U !UP0, `(.L_x_32) ;  /* 0x0000000108bc7547 */ /* 0x000fea000b800000 */
[----:B------:R-:W-:Y:S01]  /*1e10*/  UIADD3 UR13, UPT, UPT, UR47, UR6, URZ ;  /* 0x000000062f0d7290 */ /* 0x000fe2000fffe0ff */
[----:B------:R-:W-:-:S11]  /*1e20*/  UMOV UR4, UR7 ;  /* 0x0000000700047c82 */ /* 0x000fd60008000000 */
.L_x_38:
[----:B------:R-:W-:Y:S01]  /*1e30*/  ULEA UR17, UR4, UR21, 0x3 ;  /* 0x0000001504117291 */ /* 0x000fe2000f8e18ff */
[----:B--2---:R-:W-:Y:S01]  /*1e40*/  @!P3 MOV R2, 0x3000 ;  /* 0x000030000002b802 */ /* 0x004fe20000000f00 */
[----:B--2-4-:R-:W-:Y:S10]  /*1e50*/  @P0 BRA `(.L_x_33) ;  /* 0x00000000000c0947 */ /* 0x014ff40003800000 */
[----:B------:R-:W-:-:S04]  /*1e60*/  SHF.L.U32 R3, R12, 0x1f, RZ ;  /* 0x0000001f0c037819 */ /* 0x000fc800000006ff */
[----:B------:R-:W2:Y:S02]  /*1e70*/  SYNCS.PHASECHK.TRANS64.TRYWAIT P0, [UR17+0x20], R3 ;  /* 0x00002003ff0075a7 */ /* 0x000ea40008001111 */
[----:B--2---:R-:W-:Y:S05]  /*1e80*/  @!P0 BRA `(.L_x_34) ;  /* 0x0000005800b88947 */ /* 0x004fea0003800000 */
.L_x_33:
[----:B------:R2:W-:Y:S01]  /*1e90*/  @!P3 SYNCS.ARRIVE.TRANS64 RZ, [UR17], R2 ;  /* 0x00000002ffffb9a7 */ /* 0x0005e20008000011 */
[----:B------:R-:W-:-:S04]  /*1ea0*/  ULOP3.LUT UR5, UR25, 0x2, URZ, 0xfc, !UPT ;  /* 0x0000000219057892 */ /* 0x000fc8000f8efcff */
[----:B------:R-:W-:-:S09]  /*1eb0*/  UISETP.NE.AND UP0, UPT, UR5, 0x2, UPT ;  /* 0x000000020500788c */ /* 0x000fd2000bf05270 */
[----:B------:R-:W-:Y:S05]  /*1ec0*/  BRA.U UP0, `(.L_x_35) ;  /* 0x0000000100047547 */ /* 0x000fea000b800000 */
[----:B------:R-:W-:Y:S05]  /*1ed0*/  BPT.TRAP 0x1 ;  /* 0x000000040000795c */ /* 0x000fea0000300000 */
.L_x_35:
[----:B------:R-:W-:Y:S04]  /*1ee0*/  BSSY.RECONVERGENT B0, `(.L_x_36) ;  /* 0x0000003000007945 */ /* 0x000fe80003800200 */
[----:B------:R-:W-:Y:S05]  /*1ef0*/  @P2 BRA `(.L_x_37) ;  /* 0x0000000000042947 */ /* 0x000fea0003800000 */
[----:B------:R-:W-:Y:S05]  /*1f00*/  BPT.TRAP 0x1 ;  /* 0x000000040000795c */ /* 0x000fea0000300000 */
.L_x_37:
[----:B------:R-:W-:Y:S05]  /*1f10*/  BSYNC.RECONVERGENT B0 ;  /* 0x0000000000007941 */ /* 0x000fea0003800200 */
.L_x_36:
[----:B------:R-:W-:Y:S02]  /*1f20*/  UIADD3 UR5, UPT, UPT, UR4, 0x1, URZ ;  /* 0x0000000104057890 */ /* 0x000fe4000fffe0ff */
[----:B------:R-:W-:Y:S02]  /*1f30*/  UIADD3 UR14, UP1, UPT, UR28, 0x80, URZ ;  /* 0x000000801c0e7890 */ /* 0x000fe4000ff3e0ff */
[----:B------:R-:W-:Y:S02]  /*1f40*/  UISETP.NE.AND UP0, UPT, UR5, 0x4, UPT ;  /* 0x000000040500788c */ /* 0x000fe4000bf05270 */
[----:B------:R-:W-:Y:S02]  /*1f50*/  ULEA UR16, UR4, UR38, 0xc ;  /* 0x0000002604107291 */ /* 0x000fe4000f8e60ff */
[----:B------:R-:W-:Y:S02]  /*1f60*/  USEL UR8, URZ, 0x1, UP0 ;  /* 0x00000001ff087887 */ /* 0x000fe40008000000 */
[----:B------:R-:W-:-:S02]  /*1f70*/  USEL UR7, UR5, URZ, UP0 ;  /* 0x000000ff05077287 */ /* 0x000fc40008000000 */
[----:B------:R-:W-:Y:S02]  /*1f80*/  UIADD3 UR22, UP0, UPT, UR28, 0x180, URZ ;  /* 0x000001801c167890 */ /* 0x000fe4000ff1e0ff */
[----:B------:R-:W-:Y:S01]  /*1f90*/  ULEA UR5, UR7, UR21, 0x3 ;  /* 0x0000001507057291 */ /* 0x000fe2000f8e18ff */
[----:B------:R-:W-:Y:S01]  /*1fa0*/  LOP3.LUT R12, R12, UR8, RZ, 0x3c, !PT ;  /* 0x000000080c0c7c12 */ /* 0x000fe2000f8e3cff */
[----:B------:R-:W-:Y:S02]  /*1fb0*/  ULEA UR8, UR4, UR37, 0xd ;  /* 0x0000002504087291 */ /* 0x000fe4000f8e68ff */
[----:B------:R-:W-:Y:S01]  /*1fc0*/  USHF.L.U32 UR18, UR6, 0x6, URZ ;  /* 0x0000000606127899 */ /* 0x000fe200080006ff */
[----:B-1----:R-:W-:Y:S01]  /*1fd0*/  SHF.L.U32 R0, R12, 0x1f, RZ ;  /* 0x0000001f0c007819 */ /* 0x002fe200000006ff */
[----:B------:R-:W-:Y:S02]  /*1fe0*/  UPRMT UR4, URZ, 0x5410, UR27 ;  /* 0x00005410ff047896 */ /* 0x000fe4000800001b */
[----:B------:R-:W-:Y:S01]  /*1ff0*/  UIADD3.X UR15, UPT, UPT, URZ, UR29, URZ, UP1, !UPT ;  /* 0x0000001dff0f7290 */ /* 0x000fe20008ffe4ff */
[----:B------:R3:W4:Y:S01]  /*2000*/  SYNCS.PHASECHK.TRANS64.TRYWAIT P0, [UR5+0x20], R0 ;  /* 0x00002000ff0075a7 */ /* 0x0007220008001105 */
[----:B------:R-:W-:-:S02]  /*2010*/  UPRMT UR5, URZ, 0x5410, UR26 ;  /* 0x00005410ff057896 */ /* 0x000fc4000800001a */
[----:B------:R-:W-:Y:S01]  /*2020*/  UIADD3.X UR23, UPT, UPT, URZ, UR29, URZ, UP0, !UPT ;  /* 0x0000001dff177290 */ /* 0x000fe200087fe4ff */
[----:B------:R-:W-:Y:S01]  /*2030*/  UMOV UR32, 0x0 ;  /* 0x0000000000207882 */ /* 0x000fe20000000000 */
[----:B------:R-:W-:Y:S01]  /*2040*/  UMOV UR33, 0x10000000 ;  /* 0x1000000000217882 */ /* 0x000fe20000000000 */
[----:B------:R-:W-:Y:S01]  /*2050*/  UMOV UR19, UR35 ;  /* 0x0000002300137c82 */ /* 0x000fe20008000000 */
[----:B------:R-:W-:Y:S01]  /*2060*/  UMOV UR20, UR36 ;  /* 0x0000002400147c82 */ /* 0x000fe20008000000 */
[----:B------:R-:W-:Y:S01]  /*2070*/  UMOV UR12, UR36 ;  /* 0x00000024000c7c82 */ /* 0x000fe20008000000 */
[----:B------:R-:W-:Y:S01]  /*2080*/  UMOV UR9, UR17 ;  /* 0x0000001100097c82 */ /* 0x000fe20008000000 */
[----:B------:R-:W-:Y:S01]  /*2090*/  UMOV UR10, UR18 ;  /* 0x00000012000a7c82 */ /* 0x000fe20008000000 */
[----:B------:R1:W-:Y:S01]  /*20a0*/  UTMALDG.3D.MULTICAST [UR16], [UR14], UR4, desc[UR32] ;  /* 0x000020100e0073b4 */ /* 0x0003e20008011804 */
[----:B------:R-:W-:-:S04]  /*20b0*/  UIADD3 UR6, UPT, UPT, UR6, 0x1, URZ ;  /* 0x0000000106067890 */ /* 0x000fc8000fffe0ff */
[----:B------:R-:W-:Y:S01]  /*20c0*/  UISETP.NE.AND UP0, UPT, UR6, UR13, UPT ;  /* 0x0000000d0600728c */ /* 0x000fe2000bf05270 */
[----:B------:R3:W-:Y:S01]  /*20d0*/  UTMALDG.3D.MULTICAST [UR8], [UR22], UR5, desc[UR32] ;  /* 0x00002008160073b4 */ /* 0x0007e20008011805 */
[----:B-1----:R-:W-:-:S07]  /*20e0*/  UMOV UR4, UR7 ;  /* 0x0000000700047c82 */ /* 0x002fce0008000000 */
[----:B---3--:R-:W-:Y:S05]  /*20f0*/  BRA.U UP0, `(.L_x_38) ;  /* 0xfffffffd004c7547 */ /* 0x008fea000b83ffff */
.L_x_32:
[C---:B------:R-:W-:Y:S01]  /*2100*/  LEA R3, R11.reuse, UR21, 0x3 ;  /* 0x000000150b037c11 */ /* 0x040fe2000f8e18ff */
[----:B------:R-:W-:Y:S01]  /*2110*/  NOP ;  /* 0x0000000000007918 */ /* 0x000fe20000000000 */
[----:B-1----:R-:W-:Y:S02]  /*2120*/  SHF.L.U32 R0, R10, 0x1f, RZ ;  /* 0x0000001f0a007819 */ /* 0x002fe400000006ff */
[----:B------:R-:W-:Y:S02]  /*2130*/  LEA R5, R11, UR21, 0x4 ;  /* 0x000000150b057c11 */ /* 0x000fe4000f8e20ff */
[----:B--2-4-:R-:W1:Y:S02]  /*2140*/  SYNCS.PHASECHK.TRANS64.TRYWAIT P0, [R3+URZ+0x70], R0 ;  /* 0x00007000030075a7 */ /* 0x014e6400080011ff */
[----:B-1----:R-:W-:Y:S05]  /*2150*/  @!P0 BRA `(.L_x_39) ;  /* 0x00000058001c8947 */ /* 0x002fea0003800000 */
.L_x_115:
[----:B------:R-:W2:Y:S01]  /*2160*/  LDS.128 R4, [R5+0x100] ;  /* 0x0001000005047984 */ /* 0x000ea20000000c00 */
[----:B------:R-:W-:Y:S01]  /*2170*/  UISETP.GE.AND UP0, UPT, UR42, 0x1, UPT ;  /* 0x000000012a00788c */ /* 0x000fe2000bf06270 */
[----:B------:R-:W-:Y:S01]  /*2180*/  @!PT LDS RZ, [RZ] ;  /* 0x00000000fffff984 */ /* 0x000fe20000000800 */
[----:B------:R-:W-:Y:S01]  /*2190*/  @!PT LDS RZ, [RZ] ;  /* 0x00000000fffff984 */ /* 0x000fe20000000800 */
[----:B------:R-:W-:Y:S01]  /*21a0*/  @!PT LDS RZ, [RZ] ;  /* 0x00000000fffff984 */ /* 0x000fe20000000800 */
[----:B------:R-:W-:Y:S01]  /*21b0*/  @!PT LDS RZ, [RZ] ;  /* 0x00000000fffff984 */ /* 0x000fe20000000800 */
[----:B------:R3:W-:Y:S06]  /*21c0*/  MEMBAR.ALL.CTA ;  /* 0x0000000000007992 */ /* 0x0007ec0000008000 */
[----:B---3--:R-:W3:Y:S01]  /*21d0*/  FENCE.VIEW.ASYNC.S ;  /* 0x00000000000073c6 */ /* 0x008ee20000000000 */
[----:B--2---:R-:W-:-:S13]  /*21e0*/  LOP3.LUT P0, RZ, R6, 0x1, RZ, 0xc0, !PT ;  /* 0x0000000106ff7812 */ /* 0x004fda000780c0ff */
[----:B---3--:R-:W-:Y:S01]  /*21f0*/  VOTEU.ANY UP1, P0 ;  /* 0x0000000000ff7886 */ /* 0x008fe20000020100 */
[----:B------:R-:W-:-:S13]  /*2200*/  PLOP3.LUT P0, PT, PT, PT, UP1, 0x80, 0x8 ;  /* 0x000000000008781c */ /* 0x000fda0003f0f018 */
[----:B-1----:R-:W-:Y:S02]  /*2210*/  @P0 LOP3.LUT R0, R5, 0xffff, RZ, 0xc0, !PT ;  /* 0x0000ffff05000812 */ /* 0x002fe400078ec0ff */
[----:B------:R-:W-:Y:S02]  /*2220*/  @P0 MOV R2, R4 ;  /* 0x0000000400020202 */ /* 0x000fe40000000f00 */
[----:B------:R-:W-:Y:S01]  /*2230*/  @P0 R2UR UR5, R0 ;  /* 0x00000000000502ca */ /* 0x000fe200000e0000 */
[----:B------:R-:W-:Y:S01]  /*2240*/  VIADD R0, R3, 0x80 ;  /* 0x0000008003007836 */ /* 0x000fe20000000000 */
[----:B------:R-:W-:Y:S02]  /*2250*/  @P0 SHF.R.U32.HI R4, RZ, 0x10, R5 ;  /* 0x00000010ff040819 */ /* 0x000fe40000011605 */
[----:B------:R-:W-:Y:S02]  /*2260*/  @P0 R2UR UR6, R2 ;  /* 0x00000000020602ca */ /* 0x000fe400000e0000 */
[----:B------:R-:W-:-:S02]  /*2270*/  PRMT R0, RZ, 0x654, R0 ;  /* 0x00000654ff007816 */ /* 0x000fc40000000000 */
[----:B------:R-:W-:Y:S02]  /*2280*/  @P0 R2UR UR4, R4 ;  /* 0x00000000040402ca */ /* 0x000fe400000e0000 */
[----:B------:R1:W-:Y:S03]  /*2290*/  SYNCS.ARRIVE.TRANS64.RED.A1T0 RZ, [R0+URZ], RZ ;  /* 0x000000ff00ff79a7 */ /* 0x0003e600081004ff */
[----:B------:R-:W-:-:S04]  /*22a0*/  @UP1 UMOV UR39, UR5 ;  /* 0x0000000500271c82 */ /* 0x000fc80008000000 */
[----:B------:R-:W-:-:S04]  /*22b0*/  @UP1 UMOV UR40, UR6 ;  /* 0x0000000600281c82 */ /* 0x000fc80008000000 */
[----:B------:R-:W-:Y:S01]  /*22c0*/  @UP1 UMOV UR36, UR4 ;  /* 0x0000000400241c82 */ /* 0x000fe20008000000 */
[----:B------:R-:W-:Y:S05]  /*22d0*/  BRA.U !UP0, `(.L_x_40) ;  /* 0x0000000108d47547 */ /* 0x000fea000b800000 */
[----:B------:R-:W2:Y:S01]  /*22e0*/  LDCU.128 UR12, c[0x0][0xb10] ;  /* 0x00016200ff0c77ac */ /* 0x000ea20008000c00 */
[----:B------:R-:W3:Y:S01]  /*22f0*/  LDCU UR22, c[0x0][0xb20] ;  /* 0x00016400ff1677ac */ /* 0x000ee20008000800 */
[----:B------:R-:W4:Y:S01]  /*2300*/  LDCU UR20, c[0x0][0xb0c] ;  /* 0x00016180ff1477ac */ /* 0x000f220008000800 */
[----:B------:R-:W1:Y:S01]  /*2310*/  LDCU.64 UR8, c[0x0][0xb28] ;  /* 0x00016500ff0877ac */ /* 0x000e620008000a00 */
[----:B------:R-:W-:Y:S02]  /*2320*/  UISETP.NE.AND UP3, UPT, UR42, 0x1, UPT ;  /* 0x000000012a00788c */ /* 0x000fe4000bf65270 */
[----:B--2---:R-:W-:Y:S02]  /*2330*/  UIMAD.WIDE.U32 UR10, UR41, UR15, URZ ;  /* 0x0000000f290a72a5 */ /* 0x004fe4000f8e00ff */
[----:B------:R-:W-:Y:S02]  /*2340*/  UIMAD.WIDE.U32 UR4, UR43, UR12, URZ ;  /* 0x0000000c2b0472a5 */ /* 0x000fe4000f8e00ff */
[----:B------:R-:W-:-:S02]  /*2350*/  UISETP.NE.AND UP0, UPT, UR14, 0x1, UPT ;  /* 0x000000010e00788c */ /* 0x000fc4000bf05270 */
[----:B------:R-:W-:Y:S01]  /*2360*/  UIMAD.WIDE.U32 UR18, UR39, UR15, URZ ;  /* 0x0000000f271272a5 */ /* 0x000fe2000f8e00ff */
[----:B------:R-:W-:Y:S02]  /*2370*/  UMOV UR10, UR11 ;  /* 0x0000000b000a7c82 */ /* 0x000fe40008000000 */
[----:B------:R-:W-:Y:S01]  /*2380*/  UMOV UR4, UR5 ;  /* 0x0000000500047c82 */ /* 0x000fe20008000000 */
[----:B---3--:R-:W-:Y:S02]  /*2390*/  USHF.R.U32.HI UR10, URZ, UR22, UR10 ;  /* 0x00000016ff0a7299 */ /* 0x008fe4000801160a */
[----:B----4-:R-:W-:Y:S02]  /*23a0*/  UISETP.NE.AND UP2, UPT, UR20, 0x1, UPT ;  /* 0x000000011400788c */ /* 0x010fe4000bf45270 */
[----:B------:R-:W-:Y:S02]  /*23b0*/  USHF.R.U32.HI UR4, URZ, UR13, UR4 ;  /* 0x0000000dff047299 */ /* 0x000fe40008011604 */
[----:B------:R-:W-:-:S02]  /*23c0*/  USEL UR5, UR41, UR10, !UP0 ;  /* 0x0000000a29057287 */ /* 0x000fc4000c000000 */
[----:B------:R-:W-:Y:S02]  /*23d0*/  USEL UR6, UR43, UR4, !UP2 ;  /* 0x000000042b067287 */ /* 0x000fe4000d000000 */
[----:B-1----:R-:W-:Y:S01]  /*23e0*/  UIMAD.WIDE.U32 UR10, UR5, UR8, URZ ;  /* 0x00000008050a72a5 */ /* 0x002fe2000f8e00ff */
[----:B------:R-:W-:Y:S01]  /*23f0*/  UMOV UR4, UR19 ;  /* 0x0000001300047c82 */ /* 0x000fe20008000000 */
[----:B------:R-:W-:Y:S02]  /*2400*/  UIMAD.WIDE.U32 UR16, UR40, UR12, URZ ;  /* 0x0000000c281072a5 */ /* 0x000fe4000f8e00ff */
[----:B------:R-:W-:-:S03]  /*2410*/  UIMAD.WIDE.U32 UR18, UR6, UR8, URZ ;  /* 0x00000008061272a5 */ /* 0x000fc6000f8e00ff */
[----:B------:R-:W-:Y:S01]  /*2420*/  UMOV UR10, UR11 ;  /* 0x0000000b000a7c82 */ /* 0x000fe20008000000 */
[----:B------:R-:W-:Y:S02]  /*2430*/  USHF.R.U32.HI UR4, URZ, UR22, UR4 ;  /* 0x00000016ff047299 */ /* 0x000fe40008011604 */
[----:B------:R-:W-:Y:S01]  /*2440*/  @UP3 USHF.R.U32.HI UR5, URZ, UR9, UR10 ;  /* 0x00000009ff053299 */ /* 0x000fe2000801160a */
[----:B------:R-:W-:Y:S01]  /*2450*/  UMOV UR16, UR17 ;  /* 0x0000001100107c82 */ /* 0x000fe20008000000 */
[----:B------:R-:W-:Y:S01]  /*2460*/  UMOV UR18, UR19 ;  /* 0x0000001300127c82 */ /* 0x000fe20008000000 */
[----:B------:R-:W-:Y:S02]  /*2470*/  USHF.R.U32.HI UR13, URZ, UR13, UR16 ;  /* 0x0000000dff0d7299 */ /* 0x000fe40008011610 */
[----:B------:R-:W-:Y:S02]  /*2480*/  USEL UR4, UR39, UR4, !UP0 ;  /* 0x0000000427047287 */ /* 0x000fe4000c000000 */
[----:B------:R-:W-:-:S02]  /*2490*/  @UP3 USHF.R.U32.HI UR6, URZ, UR9, UR18 ;  /* 0x00000009ff063299 */ /* 0x000fc40008011612 */
[----:B------:R-:W-:Y:S02]  /*24a0*/  UIMAD UR10, UR42, UR5, URZ ;  /* 0x000000052a0a72a4 */ /* 0x000fe4000f8e02ff */
[----:B------:R-:W-:Y:S02]  /*24b0*/  USEL UR5, UR40, UR13, !UP2 ;  /* 0x0000000d28057287 */ /* 0x000fe4000d000000 */
[----:B------:R-:W-:Y:S02]  /*24c0*/  UIMAD UR12, UR42, UR6, URZ ;  /* 0x000000062a0c72a4 */ /* 0x000fe4000f8e02ff */
[----:B------:R-:W-:Y:S02]  /*24d0*/  UISETP.GE.AND UP0, UPT, UR4, UR10, UPT ;  /* 0x0000000a0400728c */ /* 0x000fe4000bf06270 */
[----:B------:R-:W-:Y:S02]  /*24e0*/  UIMAD.WIDE.U32 UR10, UR4, UR8, URZ ;  /* 0x00000008040a72a5 */ /* 0x000fe4000f8e00ff */
[----:B------:R-:W-:-:S02]  /*24f0*/  UISETP.GE.OR UP0, UPT, UR5, UR12, UP0 ;  /* 0x0000000c0500728c */ /* 0x000fc40008706670 */
        /* <DEDUP_REMOVED lines=19> */
.L_x_40:
[----:B------:R-:W2:Y:S02]  /*2630*/  LDCU UR4, c[0x0][0xb30] ;  /* 0x00016600ff0477ac */ /* 0x000ea40008000800 */
[----:B--2---:R-:W-:-:S09]  /*2640*/  UISETP.NE.AND UP0, UPT, UR4, 0x1, UPT ;  /* 0x000000010400788c */ /* 0x004fd2000bf05270 */
[----:B------:R-:W-:Y:S05]  /*2650*/  BRA.U UP0, `(.L_x_41) ;  /* 0x0000000100447547 */ /* 0x000fea000b800000 */
        /* <DEDUP_REMOVED lines=17> */
.L_x_41:
[----:B------:R-:W-:Y:S01]  /*2770*/  VIADD R11, R11, 0x1 ;  /* 0x000000010b0b7836 */ /* 0x000fe20000000000 */
[----:B------:R-:W-:Y:S01]  /*2780*/  PLOP3.LUT P1, PT, PT, PT, PT, 0x80, 0x8 ;  /* 0x000000000008781c */ /* 0x000fe20003f2f070 */
[----:B------:R-:W-:Y:S02]  /*2790*/  UIADD3 UR16, UPT, UPT, UR40, UR59, URZ ;  /* 0x0000003b28107290 */ /* 0x000fe4000fffe0ff */
[----:B------:R-:W-:Y:S01]  /*27a0*/  UIADD3 UR20, UPT, UPT, UR39, UR62, URZ ;  /* 0x0000003e27147290 */ /* 0x000fe2000fffe0ff */
[----:B------:R-:W-:-:S04]  /*27b0*/  ISETP.NE.AND P0, PT, R11, 0x2, PT ;  /* 0x000000020b00780c */ /* 0x000fc80003f05270 */
[----:B------:R-:W-:Y:S02]  /*27c0*/  SEL R3, RZ, 0x1, P0 ;  /* 0x00000001ff037807 */ /* 0x000fe40000000000 */
[----:B------:R-:W-:Y:S02]  /*27d0*/  SEL R11, R11, RZ, P0 ;  /* 0x000000ff0b0b7207 */ /* 0x000fe40000000000 */
[----:B------:R-:W-:Y:S01]  /*27e0*/  LOP3.LUT R10, R10, R3, RZ, 0x3c, !PT ;  /* 0x000000030a0a7212 */ /* 0x000fe200078e3cff */
[----:B------:R-:W-:Y:S06]  /*27f0*/  BRA.U UP1, `(.L_x_42) ;  /* 0xfffffff101547547 */ /* 0x000fec000b83ffff */
[----:B------:R-:W-:Y:S01]  /*2800*/  UIADD3 UR21, UPT, UPT, UR21, 0x20, URZ ;  /* 0x0000002015157890 */ /* 0x000fe2000fffe0ff */
[----:B------:R-:W-:-:S03]  /*2810*/  SHF.L.U32 R3, R12, 0x1f, RZ ;  /* 0x0000001f0c037819 */ /* 0x000fc600000006ff */
[----:B------:R-:W-:-:S09]  /*2820*/  ULEA UR4, UR7, UR21, 0x3 ;  /* 0x0000001507047291 */ /* 0x000fd2000f8e18ff */
[----:B------:R-:W2:Y:S02]  /*2830*/  SYNCS.PHASECHK.TRANS64.TRYWAIT P0, [UR4], R3 ;  /* 0x00000003ff0075a7 */ /* 0x000ea40008001104 */
[----:B--2---:R-:W-:Y:S05]  /*2840*/  @!P0 BRA `(.L_x_43) ;  /* 0x0000005000748947 */ /* 0x004fea0003800000 */
.L_x_117:
[----:B------:R-:W-:-:S04]  /*2850*/  UIADD3 UR4, UPT, UPT, UR7, 0x1, URZ ;  /* 0x0000000107047890 */ /* 0x000fc8000fffe0ff */
[----:B------:R-:W-:-:S04]  /*2860*/  UISETP.NE.AND UP0, UPT, UR4, 0x4, UPT ;  /* 0x000000040400788c */ /* 0x000fc8000bf05270 */
[----:B------:R-:W-:Y:S02]  /*2870*/  USEL UR6, URZ, 0x1, UP0 ;  /* 0x00000001ff067887 */ /* 0x000fe40008000000 */
[----:B------:R-:W-:-:S04]  /*2880*/  USEL UR4, UR4, URZ, UP0 ;  /* 0x000000ff04047287 */ /* 0x000fc80008000000 */
[----:B------:R-:W-:Y:S01]  /*2890*/  ULEA UR5, UR4, UR21, 0x3 ;  /* 0x0000001504057291 */ /* 0x000fe2000f8e18ff */
[----:B------:R-:W-:-:S04]  /*28a0*/  LOP3.LUT R2, R12, UR6, RZ, 0x3c, !PT ;  /* 0x000000060c027c12 */ /* 0x000fc8000f8e3cff */
[----:B-1----:R-:W-:-:S04]  /*28b0*/  SHF.L.U32 R3, R2, 0x1f, RZ ;  /* 0x0000001f02037819 */ /* 0x002fc800000006ff */
[----:B------:R-:W1:Y:S02]  /*28c0*/  SYNCS.PHASECHK.TRANS64.TRYWAIT P0, [UR5], R3 ;  /* 0x00000003ff0075a7 */ /* 0x000e640008001105 */
[----:B-1----:R-:W-:Y:S05]  /*28d0*/  @!P0 BRA `(.L_x_44) ;  /* 0x0000005000688947 */ /* 0x002fea0003800000 */
.L_x_119:
        /* <DEDUP_REMOVED lines=9> */
.L_x_121:
[----:B------:R-:W-:-:S04]  /*2970*/  UIADD3 UR4, UPT, UPT, UR4, 0x1, URZ ;  /* 0x0000000104047890 */ /* 0x000fc8000fffe0ff */
[----:B------:R-:W-:-:S04]  /*2980*/  UISETP.NE.AND UP0, UPT, UR4, 0x4, UPT ;  /* 0x000000040400788c */ /* 0x000fc8000bf05270 */
[----:B------:R-:W-:Y:S02]  /*2990*/  USEL UR5, URZ, 0x1, UP0 ;  /* 0x00000001ff057887 */ /* 0x000fe40008000000 */
[----:B------:R-:W-:-:S04]  /*29a0*/  USEL UR4, UR4, URZ, UP0 ;  /* 0x000000ff04047287 */ /* 0x000fc80008000000 */
[----:B------:R-:W-:Y:S01]  /*29b0*/  ULEA UR4, UR4, UR21, 0x3 ;  /* 0x0000001504047291 */ /* 0x000fe2000f8e18ff */
[----:B-1----:R-:W-:-:S04]  /*29c0*/  LOP3.LUT R3, R2, UR5, RZ, 0x3c, !PT ;  /* 0x0000000502037c12 */ /* 0x002fc8000f8e3cff */
[----:B------:R-:W-:Y:S01]  /*29d0*/  SHF.L.U32 R3, R3, 0x1f, RZ ;  /* 0x0000001f03037819 */ /* 0x000fe200000006ff */
[----:B------:R-:W-:-:S07]  /*29e0*/  IMAD.U32 R0, RZ, RZ, UR4 ;  /* 0x00000004ff007e24 */ /* 0x000fce000f8e00ff */
.L_x_46:
[----:B-1----:R1:W2:Y:S02]  /*29f0*/  SYNCS.PHASECHK.TRANS64.TRYWAIT P0, [R0+URZ], R3 ;  /* 0x00000003000075a7 */ /* 0x0022a400080011ff */
[----:B--2---:R-:W-:Y:S05]  /*2a00*/  @!P0 NANOSLEEP.SYNCS 0x989680 ;  /* 0x009896800000895d */ /* 0x004fea0003900000 */
[----:B------:R-:W2:Y:S02]  /*2a10*/  @!P0 SYNCS.PHASECHK.TRANS64 P0, [R0+URZ], R3 ;  /* 0x00000003000085a7 */ /* 0x000ea400080010ff */
[----:B--2---:R-:W-:Y:S05]  /*2a20*/  @P0 EXIT ;  /* 0x000000000000094d */ /* 0x004fea0003800000 */
[----:B------:R-:W-:Y:S05]  /*2a30*/  BRA `(.L_x_46) ;  /* 0xfffffffc00ec7947 */ /* 0x000fea000383ffff */
.L_x_22:
[----:B------:R-:W2:Y:S02]  /*2a40*/  S2UR UR4, SR_CgaCtaId ;  /* 0x00000000000479c3 */ /* 0x000ea40000008800 */
[----:B--2---:R-:W-:-:S04]  /*2a50*/  UISETP.NE.AND UP0, UPT, UR4, URZ, UPT ;  /* 0x000000ff0400728c */ /* 0x004fc8000bf05270 */
[----:B------:R-:W-:-:S09]  /*2a60*/  UISETP.NE.OR UP0, UPT, UR17, 0x1, UP0 ;  /* 0x000000011100788c */ /* 0x000fd20008705670 */
[----:B------:R-:W-:Y:S05]  /*2a70*/  BRA.U UP0, `(.L_x_47) ;  /* 0x00000005004c7547 */ /* 0x000fea000b800000 */
[----:B------:R-:W2:Y:S01]  /*2a80*/  S2UR UR5, SR_CgaCtaId ;  /* 0x00000000000579c3 */ /* 0x000ea20000008800 */
[----:B------:R-:W-:Y:S01]  /*2a90*/  UMOV UR4, 0x400 ;  /* 0x0000040000047882 */ /* 0x000fe20000000000 */
[----:B------:R-:W-:Y:S01]  /*2aa0*/  ISETP.GE.U32.AND P2, PT, R0, 0x4, PT ;  /* 0x000000040000780c */ /* 0x000fe20003f46070 */
[----:B------:R-:W-:Y:S01]  /*2ab0*/  IMAD.MOV.U32 R12, RZ, RZ, 0x1 ;  /* 0x00000001ff0c7424 */ /* 0x000fe200078e00ff */
[----:B------:R-:W-:Y:S02]  /*2ac0*/  CS2R R10, SRZ ;  /* 0x00000000000a7805 */ /* 0x000fe4000001ff00 */
[----:B------:R-:W-:Y:S01]  /*2ad0*/  CS2R R8, SRZ ;  /* 0x0000000000087805 */ /* 0x000fe2000001ff00 */
[----:B--2---:R-:W-:-:S03]  /*2ae0*/  ULEA UR6, UR5, UR4, 0x18 ;  /* 0x0000000405067291 */ /* 0x004fc6000f8ec0ff */
[----:B------:R-:W-:-:S09]  /*2af0*/  UMOV UR5, URZ ;  /* 0x000000ff00057c82 */ /* 0x000fd20008000000 */
.L_x_51:
[----:B------:R-:W-:Y:S02]  /*2b00*/  LEA R2, R8, UR6, 0x3 ;  /* 0x0000000608027c11 */ /* 0x000fe4000f8e18ff */
[----:B------:R-:W-:-:S03]  /*2b10*/  SHF.L.U32 R5, R9, 0x1f, RZ ;  /* 0x0000001f09057819 */ /* 0x000fc600000006ff */
[----:B------:R-:W-:Y:S01]  /*2b20*/  VIADD R4, R2, 0xe0 ;  /* 0x000000e002047836 */ /* 0x000fe20000000000 */
[----:B------:R-:W2:Y:S02]  /*2b30*/  SYNCS.PHASECHK.TRANS64.TRYWAIT P0, [R2+URZ+0xd0], R5 ;  /* 0x0000d005020075a7 */ /* 0x000ea400080011ff */
[----:B--2---:R-:W-:Y:S05]  /*2b40*/  @!P0 BRA `(.L_x_48) ;  /* 0x0000004c00fc8947 */ /* 0x004fea0003800000 */
.L_x_122:
[----:B------:R-:W-:Y:S01]  /*2b50*/  ULEA UR4, UR5, UR6, 0x3 ;  /* 0x0000000605047291 */ /* 0x000fe2000f8e18ff */
[----:B------:R-:W-:Y:S02]  /*2b60*/  PRMT R4, RZ, 0x654, R4 ;  /* 0x00000654ff047816 */ /* 0x000fe40000000004 */
[----:B--2---:R-:W-:Y:S01]  /*2b70*/  SHF.L.U32 R5, R12, 0x1f, RZ ;  /* 0x0000001f0c057819 */ /* 0x004fe200000006ff */
[----:B------:R-:W-:Y:S01]  /*2b80*/  UIADD3 UR7, UPT, UPT, UR4, 0x70, URZ ;  /* 0x0000007004077890 */ /* 0x000fe2000fffe0ff */
[----:B------:R2:W-:Y:S05]  /*2b90*/  SYNCS.ARRIVE.TRANS64.RED.A1T0 RZ, [R4+URZ], RZ ;  /* 0x000000ff04ff79a7 */ /* 0x0005ea00081004ff */
[----:B------:R-:W-:Y:S01]  /*2ba0*/  IMAD.U32 R7, RZ, RZ, UR7 ;  /* 0x00000007ff077e24 */ /* 0x000fe2000f8e00ff */
[----:B------:R-:W3:Y:S04]  /*2bb0*/  SYNCS.PHASECHK.TRANS64.TRYWAIT P0, [UR4+0x80], R5 ;  /* 0x00008005ff0075a7 */ /* 0x000ee80008001104 */
[----:B------:R-:W-:Y:S01]  /*2bc0*/  PRMT R6, R0, 0x654, R7 ;  /* 0x0000065400067816 */ /* 0x000fe20000000007 */
[----:B--2---:R-:W-:Y:S01]  /*2bd0*/  @!P2 IMAD.MOV.U32 R4, RZ, RZ, 0x10 ;  /* 0x00000010ff04a424 */ /* 0x004fe200078e00ff */
[----:B---3--:R-:W-:Y:S06]  /*2be0*/  @!P0 BRA `(.L_x_49) ;  /* 0x0000004c00e88947 */ /* 0x008fec0003800000 */
.L_x_124:
[----:B------:R-:W-:Y:S01]  /*2bf0*/  ULEA UR8, UR5, UR6, 0x4 ;  /* 0x0000000605087291 */ /* 0x000fe2000f8e20ff */
[----:B------:R-:W-:Y:S01]  /*2c00*/  SEL R3, R6, R3, !P2 ;  /* 0x0000000306037207 */ /* 0x000fe20005000000 */
[----:B------:R-:W-:Y:S01]  /*2c10*/  UIADD3 UR9, UPT, UPT, UR4, 0x70, URZ ;  /* 0x0000007004097890 */ /* 0x000fe2000fffe0ff */
[----:B--2---:R-:W-:Y:S01]  /*2c20*/  LEA R2, R11, UR6, 0x3 ;  /* 0x000000060b027c11 */ /* 0x004fe2000f8e18ff */
[----:B------:R-:W-:Y:S01]  /*2c30*/  UIADD3 UR8, UPT, UPT, UR8, 0x100, URZ ;  /* 0x0000010008087890 */ /* 0x000fe2000fffe0ff */
[----:B------:R-:W-:Y:S01]  /*2c40*/  SHF.L.U32 R5, R10, 0x1f, RZ ;  /* 0x0000001f0a057819 */ /* 0x000fe200000006ff */
[----:B------:R2:W-:Y:S01]  /*2c50*/  @!P2 SYNCS.ARRIVE.TRANS64.RED RZ, [R3+URZ], R4 ;  /* 0x0000000403ffa9a7 */ /* 0x0005e200080004ff */
[----:B------:R-:W-:Y:S01]  /*2c60*/  UIADD3 UR4, UPT, UPT, UR5, 0x1, URZ ;  /* 0x0000000105047890 */ /* 0x000fe2000fffe0ff */
[----:B------:R-:W-:-:S03]  /*2c70*/  VIADD R8, R8, 0x1 ;  /* 0x0000000108087836 */ /* 0x000fc60000000000 */
[----:B------:R-:W-:Y:S02]  /*2c80*/  UISETP.NE.AND UP0, UPT, UR4, 0x2, UPT ;  /* 0x000000020400788c */ /* 0x000fe4000bf05270 */
[----:B------:R-:W-:Y:S06]  /*2c90*/  UGETNEXTWORKID.BROADCAST [UR8], [UR9] ;  /* 0x00000000080073ca */ /* 0x000fec0008000100 */
[----:B------:R-:W-:Y:S01]  /*2ca0*/  USEL UR7, URZ, 0x1, UP0 ;  /* 0x00000001ff077887 */ /* 0x000fe20008000000 */
[----:B------:R-:W-:Y:S01]  /*2cb0*/  ISETP.NE.AND P0, PT, R8, 0x2, PT ;  /* 0x000000020800780c */ /* 0x000fe20003f05270 */
[----:B------:R-:W-:Y:S01]  /*2cc0*/  USEL UR5, UR4, URZ, UP0 ;  /* 0x000000ff04057287 */ /* 0x000fe20008000000 */
[----:B------:R-:W3:Y:S03]  /*2cd0*/  SYNCS.PHASECHK.TRANS64.TRYWAIT P1, [R2+URZ+0x70], R5 ;  /* 0x00007005020075a7 */ /* 0x000ee600080211ff */
[----:B------:R-:W-:Y:S01]  /*2ce0*/  LOP3.LUT R12, R12, UR7, RZ, 0x3c, !PT ;  /* 0x000000070c0c7c12 */ /* 0x000fe2000f8e3cff */
[----:B--23--:R-:W-:Y:S07]  /*2cf0*/  @!P1 BRA `(.L_x_50) ;  /* 0x0000004c00bc9947 */ /* 0x00cfee0003800000 */
.L_x_125:
[C---:B------:R-:W-:Y:S01]  /*2d00*/  LEA R4, R11.reuse, UR6, 0x4 ;  /* 0x000000060b047c11 */ /* 0x040fe2000f8e20ff */
[----:B--2---:R-:W-:Y:S01]  /*2d10*/  VIADD R2, R2, 0x80 ;  /* 0x0000008002027836 */ /* 0x004fe20000000000 */
[----:B------:R-:W-:Y:S01]  /*2d20*/  SEL R8, R8, RZ, P0 ;  /* 0x000000ff08087207 */ /* 0x000fe20000000000 */
[----:B------:R-:W-:-:S03]  /*2d30*/  VIADD R11, R11, 0x1 ;  /* 0x000000010b0b7836 */ /* 0x000fc60000000000 */
[----:B------:R-:W2:Y:S01]  /*2d40*/  LDS.128 R4, [R4+0x100] ;  /* 0x0001000004047984 */ /* 0x000ea20000000c00 */
[----:B------:R-:W-:Y:S02]  /*2d50*/  PRMT R2, RZ, 0x654, R2 ;  /* 0x00000654ff027816 */ /* 0x000fe40000000002 */
[C---:B------:R-:W-:Y:S01]  /*2d60*/  ISETP.NE.AND P1, PT, R11.reuse, 0x2, PT ;  /* 0x000000020b00780c */ /* 0x040fe20003f25270 */
[----:B------:R-:W-:Y:S01]  /*2d70*/  @!PT LDS RZ, [RZ] ;  /* 0x00000000fffff984 */ /* 0x000fe20000000800 */
[----:B------:R-:W-:Y:S01]  /*2d80*/  @!PT LDS RZ, [RZ] ;  /* 0x00000000fffff984 */ /* 0x000fe20000000800 */
[----:B------:R-:W-:Y:S01]  /*2d90*/  @!PT LDS RZ, [RZ] ;  /* 0x00000000fffff984 */ /* 0x000fe20000000800 */
[----:B------:R-:W-:Y:S01]  /*2da0*/  @!PT LDS RZ, [RZ] ;  /* 0x00000000fffff984 */ /* 0x000fe20000000800 */
[----:B------:R3:W-:Y:S06]  /*2db0*/  MEMBAR.ALL.CTA ;  /* 0x0000000000007992 */ /* 0x0007ec0000008000 */
[----:B---3--:R-:W3:Y:S01]  /*2dc0*/  FENCE.VIEW.ASYNC.S ;  /* 0x00000000000073c6 */ /* 0x008ee20000000000 */
[----:B------:R-:W-:Y:S01]  /*2dd0*/  SEL R11, R11, RZ, P1 ;  /* 0x000000ff0b0b7207 */ /* 0x000fe20000800000 */
[----:B---3--:R3:W-:Y:S01]  /*2de0*/  SYNCS.ARRIVE.TRANS64.RED.A1T0 RZ, [R2+URZ], RZ ;  /* 0x000000ff02ff79a7 */ /* 0x0087e200081004ff */
[----:B--2---:R-:W-:-:S02]  /*2df0*/  LOP3.LUT P3, RZ, R6, 0x1, RZ, 0xc0, !PT ;  /* 0x0000000106ff7812 */ /* 0x004fc4000786c0ff */
[----:B------:R-:W-:-:S04]  /*2e00*/  SEL R5, RZ, 0x1, P1 ;  /* 0x00000001ff057807 */ /* 0x000fc80000800000 */
[----:B------:R-:W-:Y:S02]  /*2e10*/  LOP3.LUT R10, R10, R5, RZ, 0x3c, !PT ;  /* 0x000000050a0a7212 */ /* 0x000fe400078e3cff */
[----:B---3--:R-:W-:-:S04]  /*2e20*/  SEL R2, RZ, 0x1, P0 ;  /* 0x00000001ff027807 */ /* 0x008fc80000000000 */
[----:B------:R-:W-:Y:S01]  /*2e30*/  LOP3.LUT R9, R9, R2, RZ, 0x3c, !PT ;  /* 0x0000000209097212 */ /* 0x000fe200078e3cff */
[----:B------:R-:W-:Y:S06]  /*2e40*/  @P3 BRA `(.L_x_51) ;  /* 0xfffffffc002c3947 */ /* 0x000fec000383ffff */
[----:B------:R-:W-:Y:S01]  /*2e50*/  ULEA UR4, UR5, UR6, 0x3 ;  /* 0x0000000605047291 */ /* 0x000fe2000f8e18ff */
[----:B------:R-:W-:-:S08]  /*2e60*/  SHF.L.U32 R3, R12, 0x1f, RZ ;  /* 0x0000001f0c037819 */ /* 0x000fd000000006ff */
[----:B------:R-:W2:Y:S02]  /*2e70*/  SYNCS.PHASECHK.TRANS64 P0, [UR4+0x80], R3 ;  /* 0x00008003ff0075a7 */ /* 0x000ea40008001004 */
[----:B--2---:R-:W-:Y:S05]  /*2e80*/  @P0 BRA `(.L_x_52) ;  /* 0x0000000000080947 */ /* 0x004fea0003800000 */
[----:B------:R-:W2:Y:S02]  /*2e90*/  SYNCS.PHASECHK.TRANS64.TRYWAIT P0, [UR4+0x80], R3 ;  /* 0x00008003ff0075a7 */ /* 0x000ea40008001104 */
[----:B--2---:R-:W-:Y:S05]  /*2ea0*/  @!P0 BRA `(.L_x_53) ;  /* 0x0000004c00648947 */ /* 0x004fea0003800000 */
.L_x_52:
[----:B------:R-:W-:-:S04]  /*2eb0*/  UIADD3 UR7, UPT, UPT, UR5, 0x1, URZ ;  /* 0x0000000105077890 */ /* 0x000fc8000fffe0ff */
[----:B------:R-:W-:-:S04]  /*2ec0*/  UISETP.NE.AND UP0, UPT, UR7, 0x2, UPT ;  /* 0x000000020700788c */ /* 0x000fc8000bf05270 */
[----:B------:R-:W-:Y:S02]  /*2ed0*/  USEL UR8, URZ, 0x1, UP0 ;  /* 0x00000001ff087887 */ /* 0x000fe40008000000 */
[----:B------:R-:W-:-:S04]  /*2ee0*/  USEL UR7, UR7, URZ, UP0 ;  /* 0x000000ff07077287 */ /* 0x000fc80008000000 */
[----:B------:R-:W-:Y:S01]  /*2ef0*/  ULEA UR7, UR7, UR6, 0x3 ;  /* 0x0000000607077291 */ /* 0x000fe2000f8e18ff */
[----:B--2---:R-:W-:-:S04]  /*2f00*/  LOP3.LUT R3, R12, UR8, RZ, 0x3c, !PT ;  /* 0x000000080c037c12 */ /* 0x004fc8000f8e3cff */
[----:B------:R-:W-:-:S04]  /*2f10*/  SHF.L.U32 R0, R3, 0x1f, RZ ;  /* 0x0000001f03007819 */ /* 0x000fc800000006ff */
[----:B------:R-:W2:Y:S02]  /*2f20*/  SYNCS.PHASECHK.TRANS64 P0, [UR7+0x80], R0 ;  /* 0x00008000ff0075a7 */ /* 0x000ea40008001007 */
[----:B-12---:R-:W-:Y:S05]  /*2f30*/  @P0 EXIT ;  /* 0x000000000000094d */ /* 0x006fea0003800000 */
[----:B------:R-:W-:Y:S02]  /*2f40*/  SHF.L.U32 R3, R3, 0x1f, RZ ;  /* 0x0000001f03037819 */ /* 0x000fe400000006ff */
[----:B------:R-:W-:-:S07]  /*2f50*/  MOV R0, UR7 ;  /* 0x0000000700007c02 */ /* 0x000fce0008000f00 */
.L_x_54:
[----:B-1----:R1:W2:Y:S02]  /*2f60*/  SYNCS.PHASECHK.TRANS64.TRYWAIT P0, [R0+URZ+0x80], R3 ;  /* 0x00008003000075a7 */ /* 0x0022a400080011ff */
[----:B--2---:R-:W-:Y:S05]  /*2f70*/  @!P0 NANOSLEEP.SYNCS 0x989680 ;  /* 0x009896800000895d */ /* 0x004fea0003900000 */
[----:B------:R-:W2:Y:S02]  /*2f80*/  @!P0 SYNCS.PHASECHK.TRANS64 P0, [R0+URZ+0x80], R3 ;  /* 0x00008003000085a7 */ /* 0x000ea400080010ff */
[----:B--2---:R-:W-:Y:S05]  /*2f90*/  @P0 EXIT ;  /* 0x000000000000094d */ /* 0x004fea0003800000 */
[----:B------:R-:W-:Y:S05]  /*2fa0*/  BRA `(.L_x_54) ;  /* 0xfffffffc00ec7947 */ /* 0x000fea000383ffff */
.L_x_47:
[----:B------:R-:W-:Y:S05]  /*2fb0*/  BRA.U UP4, `(.L_x_55) ;  /* 0x0000000d04a07547 */ /* 0x000fea000b800000 */
[----:B------:R-:W2:Y:S01]  /*2fc0*/  S2UR UR7, SR_CgaCtaId ;  /* 0x00000000000779c3 */ /* 0x000ea20000008800 */
[----:B------:R-:W-:Y:S01]  /*2fd0*/  UMOV UR4, 0x40 ;  /* 0x0000004000047882 */ /* 0x000fe20000000000 */
[----:B------:R-:W-:Y:S01]  /*2fe0*/  NOP ;  /* 0x0000000000007918 */ /* 0x000fe20000000000 */
[----:B------:R-:W-:Y:S01]  /*2ff0*/  UMOV UR6, 0x400 ;  /* 0x0000040000067882 */ /* 0x000fe20000000000 */
[----:B--2---:R-:W-:Y:S02]  /*3000*/  ULEA UR5, UR7, UR4, 0x18 ;  /* 0x0000000407057291 */ /* 0x004fe4000f8ec0ff */
[----:B------:R-:W-:-:S07]  /*3010*/  ULEA UR6, UR7, UR6, 0x18 ;  /* 0x0000000607067291 */ /* 0x000fce000f8ec0ff */
[----:B------:R-:W2:Y:S02]  /*3020*/  LDS.U8 R0, [UR5+0x1c] ;  /* 0x00001c05ff007984 */ /* 0x000ea40008000000 */
[----:B--2---:R-:W-:-:S13]  /*3030*/  ISETP.NE.AND P0, PT, R0, RZ, PT ;  /* 0x000000ff0000720c */ /* 0x004fda0003f05270 */
[----:B------:R-:W-:Y:S05]  /*3040*/  @P0 BRA `(.L_x_56) ;  /* 0x0000000000580947 */ /* 0x000fea0003800000 */
[----:B------:R-:W-:-:S13]  /*3050*/  ELECT P0, URZ, PT ;  /* 0x0000000000ff782f */ /* 0x000fda0003800000 */
[----:B------:R-:W-:Y:S05]  /*3060*/  @!P0 BRA `(.L_x_57) ;  /* 0x0000000000608947 */ /* 0x000fea0003800000 */
[----:B------:R-:W-:Y:S01]  /*3070*/  UMOV UR4, 0x10 ;  /* 0x0000001000047882 */ /* 0x000fe20000000000 */
[----:B------:R-:W-:Y:S01]  /*3080*/  HFMA2 R0, -RZ, RZ, 0, 5.9604644775390625e-08 ;  /* 0x00000001ff007431 */ /* 0x000fe200000001ff */
[----:B------:R-:W-:-:S03]  /*3090*/  MOV R3, 0xffff ;  /* 0x0000ffff00037802 */ /* 0x000fc60000000f00 */
[----:B------:R-:W-:Y:S04]  /*30a0*/  DEPBAR.LE SB2, 0x36 ;  /* 0x0000ad800000791a */ /* 0x000fe80000000000 */
[----:B------:R-:W2:Y:S02]  /*30b0*/  UTCATOMSWS.FIND_AND_SET.ALIGN UP0, UR4, UR4 ;  /* 0x00000004000475e3 */ /* 0x000ea40008000800 */
[----:B--2---:R-:W-:Y:S01]  /*30c0*/  MOV R4, UR4 ;  /* 0x0000000400047c02 */ /* 0x004fe20008000f00 */
[----:B------:R-:W-:Y:S06]  /*30d0*/  BRA.U UP0, `(.L_x_58) ;  /* 0x0000000100187547 */ /* 0x000fec000b800000 */
.L_x_59:
[----:B------:R-:W-:Y:S05]  /*30e0*/  NANOSLEEP 0x64 ;  /* 0x000000640000795d */ /* 0x000fea0003800000 */
[----:B------:R-:W-:-:S05]  /*30f0*/  UMOV UR4, 0x10 ;  /* 0x0000001000047882 */ /* 0x000fca0000000000 */
[----:B------:R-:W-:Y:S04]  /*3100*/  DEPBAR.LE SB2, 0x36 ;  /* 0x0000ad800000791a */ /* 0x000fe80000000000 */
[----:B------:R-:W2:Y:S02]  /*3110*/  UTCATOMSWS.FIND_AND_SET.ALIGN UP0, UR4, UR4 ;  /* 0x00000004000475e3 */ /* 0x000ea40008000800 */
[----:B--2---:R-:W-:Y:S01]  /*3120*/  MOV R4, UR4 ;  /* 0x0000000400047c02 */ /* 0x004fe20008000f00 */
[----:B------:R-:W-:Y:S05]  /*3130*/  BRA.U !UP0, `(.L_x_59) ;  /* 0xfffffffd08e87547 */ /* 0x000fea000b83ffff */
.L_x_58:
[-C--:B------:R-:W-:Y:S02]  /*3140*/  SHF.L.U32 R3, R3, R4.reuse, RZ ;  /* 0x0000000403037219 */ /* 0x080fe400000006ff */
[----:B------:R-:W-:Y:S01]  /*3150*/  SHF.L.U32 R0, R0, R4, RZ ;  /* 0x0000000400007219 */ /* 0x000fe200000006ff */
[----:B------:R-:W-:Y:S02]  /*3160*/  IMAD.SHL.U32 R4, R4, 0x20, RZ ;  /* 0x0000002004047824 */ /* 0x000fe400078e00ff */
[----:B------:R2:W-:Y:S04]  /*3170*/  ATOMS.OR RZ, [UR5+0x14], R3 ;  /* 0x00001403ffff798c */ /* 0x0005e8000b000005 */
[----:B------:R2:W-:Y:S04]  /*3180*/  ATOMS.OR RZ, [UR5+0x18], R0 ;  /* 0x00001800ffff798c */ /* 0x0005e8000b000005 */
[----:B------:R2:W-:Y:S01]  /*3190*/  STS [UR6+0x120], R4 ;  /* 0x00012004ff007988 */ /* 0x0005e20008000806 */
[----:B------:R-:W-:Y:S05]  /*31a0*/  BRA `(.L_x_57) ;  /* 0x0000000000107947 */ /* 0x000fea0003800000 */
.L_x_56:
[----:B------:R-:W-:Y:S02]  /*31b0*/  MOV R0, 0xffffffff ;  /* 0xffffffff00007802 */ /* 0x000fe40000000f00 */
[----:B------:R-:W-:-:S03]  /*31c0*/  MOV R4, 0x31f0 ;  /* 0x000031f000047802 */ /* 0x000fc60000000f00 */
[----:B------:R2:W-:Y:S04]  /*31d0*/  STS [UR6+0x120], R0 ;  /* 0x00012000ff007988 */ /* 0x0005e80008000806 */
[----:B-12--5:R-:W-:Y:S05]  /*31e0*/  CALL.REL.NOINC `($__internal_1_$__cuda_sm10x_tcgen05_guardrail_trap_phase_invalid_during_alloc) ;  /* 0x0000005000207944 */ /* 0x026fea0003c00000 */
.L_x_57:
[----:B------:R-:W-:Y:S05]  /*31f0*/  WARPSYNC.ALL ;  /* 0x0000000000007948 */ /* 0x000fea0003800000 */
[----:B------:R-:W3:Y:S01]  /*3200*/  S2UR UR4, SR_CgaCtaId ;  /* 0x00000000000479c3 */ /* 0x000ee20000008800 */
[----:B------:R-:W-:Y:S01]  /*3210*/  UMOV UR17, 0x400 ;  /* 0x0000040000117882 */ /* 0x000fe20000000000 */
[----:B------:R-:W-:-:S06]  /*3220*/  NOP ;  /* 0x0000000000007918 */ /* 0x000fcc0000000000 */
[----:B------:R-:W-:Y:S06]  /*3230*/  BAR.ARV 0x6, 0xa0 ;  /* 0x0182800000007b1d */ /* 0x000fec0000002000 */
[----:B------:R-:W4:Y:S01]  /*3240*/  LDCU UR5, c[0x0][0x38c] ;  /* 0x00007180ff0577ac */ /* 0x000f220008000800 */
[----:B------:R-:W-:Y:S01]  /*3250*/  LOP3.LUT R2, R2, 0xffff, RZ, 0xc0, !PT ;  /* 0x0000ffff02027812 */ /* 0x000fe200078ec0ff */
[----:B------:R-:W-:Y:S01]  /*3260*/  IMAD.MOV.U32 R11, RZ, RZ, 0x1 ;  /* 0x00000001ff0b7424 */ /* 0x000fe200078e00ff */
[----:B------:R-:W-:Y:S01]  /*3270*/  CS2R R8, SRZ ;  /* 0x0000000000087805 */ /* 0x000fe2000001ff00 */
[----:B------:R-:W1:Y:S01]  /*3280*/  LDCU UR8, c[0x0][0x38c] ;  /* 0x00007180ff0877ac */ /* 0x000e620008000800 */
[----:B------:R-:W-:Y:S01]  /*3290*/  R2UR UR19, R2 ;  /* 0x00000000021372ca */ /* 0x000fe200000e0000 */
[----:B------:R-:W-:Y:S01]  /*32a0*/  IMAD.MOV.U32 R10, RZ, RZ, RZ ;  /* 0x000000ffff0a7224 */ /* 0x000fe200078e00ff */
[----:B------:R-:W-:Y:S01]  /*32b0*/  UMOV UR22, URZ ;  /* 0x000000ff00167c82 */ /* 0x000fe20008000000 */
[----:B------:R-:W-:Y:S01]  /*32c0*/  UMOV UR14, URZ ;  /* 0x000000ff000e7c82 */ /* 0x000fe20008000000 */
[----:B---3--:R-:W-:Y:S01]  /*32d0*/  ULEA UR17, UR4, UR17, 0x18 ;  /* 0x0000001104117291 */ /* 0x008fe2000f8ec0ff */
[----:B------:R-:W-:Y:S01]  /*32e0*/  UMOV UR26, 0x0 ;  /* 0x00000000001a7882 */ /* 0x000fe20000000000 */
[----:B------:R-:W-:-:S02]  /*32f0*/  UMOV UR27, 0x4200010 ;  /* 0x04200010001b7882 */ /* 0x000fc40000000000 */
[----:B------:R-:W-:Y:S02]  /*3300*/  UIADD3 UR6, UPT, UPT, UR17, 0x4400, URZ ;  /* 0x0000440011067890 */ /* 0x000fe4000fffe0ff */
[----:B------:R-:W-:Y:S02]  /*3310*/  UIADD3 UR7, UPT, UPT, UR17, 0x8400, URZ ;  /* 0x0000840011077890 */ /* 0x000fe4000fffe0ff */
[----:B----4-:R-:W-:Y:S01]  /*3320*/  UIADD3 UR5, UPT, UPT, UR5, 0x3f, URZ ;  /* 0x0000003f05057890 */ /* 0x010fe2000fffe0ff */
[----:B--2---:R-:W2:Y:S01]  /*3330*/  LDS R0, [UR17+0x120] ;  /* 0x00012011ff007984 */ /* 0x004ea20008000800 */
[----:B------:R-:W-:Y:S02]  /*3340*/  USHF.R.U32.HI UR6, URZ, 0x4, UR6 ;  /* 0x00000004ff067899 */ /* 0x000fe40008011606 */
[----:B------:R-:W-:Y:S02]  /*3350*/  USHF.R.S32.HI UR4, URZ, 0x1f, UR5 ;  /* 0x0000001fff047899 */ /* 0x000fe40008011405 */
[----:B------:R-:W-:-:S02]  /*3360*/  ULOP3.LUT UR6, UR6, 0x3fff, URZ, 0xc0, !UPT ;  /* 0x00003fff06067892 */ /* 0x000fc4000f8ec0ff */
[----:B------:R-:W-:Y:S02]  /*3370*/  ULEA.HI UR4, UR4, UR5, URZ, 0x6 ;  /* 0x0000000504047291 */ /* 0x000fe4000f8f30ff */
[----:B------:R-:W-:Y:S02]  /*3380*/  USHF.R.U32.HI UR5, URZ, 0x4, UR7 ;  /* 0x00000004ff057899 */ /* 0x000fe40008011607 */
[----:B------:R-:W-:Y:S02]  /*3390*/  USHF.R.S32.HI UR28, URZ, 0x6, UR4 ;  /* 0x00000006ff1c7899 */ /* 0x000fe40008011404 */
[----:B------:R-:W-:Y:S02]  /*33a0*/  ULOP3.LUT UR5, UR5, 0x3fff, URZ, 0xc0, !UPT ;  /* 0x00003fff05057892 */ /* 0x000fe4000f8ec0ff */
[----:B------:R-:W-:Y:S02]  /*33b0*/  UISETP.LT.AND UP0, UPT, UR28, 0x1, UPT ;  /* 0x000000011c00788c */ /* 0x000fe4000bf01270 */
[----:B------:R-:W-:-:S02]  /*33c0*/  ULOP3.LUT UR20, UR6, 0x10000, URZ, 0xfc, !UPT ;  /* 0x0001000006147892 */ /* 0x000fc4000f8efcff */
[----:B------:R-:W-:Y:S02]  /*33d0*/  USEL UR29, UR28, 0x1, !UP0 ;  /* 0x000000011c1d7887 */ /* 0x000fe4000c000000 */
[----:B------:R-:W-:Y:S02]  /*33e0*/  ULOP3.LUT UR21, UR5, 0x10000, URZ, 0xfc, !UPT ;  /* 0x0001000005157892 */ /* 0x000fe4000f8efcff */
[----:B------:R-:W-:Y:S02]  /*33f0*/  UIADD3 UR29, UPT, UPT, -UR29, URZ, URZ ;  /* 0x000000ff1d1d7290 */ /* 0x000fe4000fffe1ff */
[----:B-1----:R-:W-:Y:S01]  /*3400*/  UISETP.GE.AND UP4, UPT, UR8, 0x1, UPT ;  /* 0x000000010800788c */ /* 0x002fe2000bf86270 */
[----:B------:R-:W-:Y:S01]  /*3410*/  UMOV UR24, 0x0 ;  /* 0x0000000000187882 */ /* 0x000fe20000000000 */
[----:B------:R-:W-:Y:S01]  /*3420*/  UMOV UR25, 0x4200010 ;  /* 0x0420001000197882 */ /* 0x000fe20000000000 */
[----:B--2---:R-:W-:-:S15]  /*3430*/  R2UR UR30, R0 ;  /* 0x00000000001e72ca */ /* 0x004fde00000e0000 */
.L_x_66:
[----:B------:R-:W-:Y:S02]  /*3440*/  LEA R0, R10, UR17, 0x3 ;  /* 0x000000110a007c11 */ /* 0x000fe4000f8e18ff */
[----:B------:R-:W-:Y:S02]  /*3450*/  SHF.L.U32 R5, R9, 0x1f, RZ ;  /* 0x0000001f09057819 */ /* 0x000fe400000006ff */
[----:B------:R-:W-:Y:S01]  /*3460*/  PLOP3.LUT P0, PT, PT, PT, UP4, 0x80, 0x8 ;  /* 0x000000000008781c */ /* 0x000fe20003f0f048 */
[----:B------:R-:W-:Y:S01]  /*3470*/  VIADD R3, R0, 0x80 ;  /* 0x0000008000037836 */ /* 0x000fe20000000000 */
[----:B-1----:R-:W1:Y:S02]  /*3480*/  SYNCS.PHASECHK.TRANS64.TRYWAIT P1, [R0+URZ+0x70], R5 ;  /* 0x00007005000075a7 */ /* 0x002e6400080211ff */
[----:B-1-3--:R-:W-:Y:S09]  /*3490*/  @!P1 BRA `(.L_x_60) ;  /* 0x0000004800009947 */ /* 0x00aff20003800000 */
.L_x_127:
[----:B------:R-:W-:Y:S01]  /*34a0*/  LEA R4, R10, UR17, 0x4 ;  /* 0x000000110a047c11 */ /* 0x000fe2000f8e20ff */
[----:B------:R-:W-:Y:S01]  /*34b0*/  @UP4 ULEA UR4, UR14, UR17, 0x3 ;  /* 0x000000110e044291 */ /* 0x000fe2000f8e18ff */
[----:B------:R-:W-:Y:S01]  /*34c0*/  PLOP3.LUT P2, PT, PT, PT, PT, 0x80, 0x8 ;  /* 0x000000000008781c */ /* 0x000fe20003f4f070 */
[----:B------:R-:W-:Y:S01]  /*34d0*/  ULEA UR23, UR22, UR17, 0x3 ;  /* 0x0000001116177291 */ /* 0x000fe2000f8e18ff */
[----:B------:R-:W-:Y:S02]  /*34e0*/  PRMT R3, RZ, 0x654, R3 ;  /* 0x00000654ff037816 */ /* 0x000fe40000000003 */
[----:B-1----:R-:W1:Y:S01]  /*34f0*/  LDS.128 R4, [R4+0x100] ;  /* 0x0001000004047984 */ /* 0x002e620000000c00 */
[----:B------:R-:W-:Y:S02]  /*3500*/  @P0 SHF.L.U32 R2, R8, 0x1f, RZ ;  /* 0x0000001f08020819 */ /* 0x000fe400000006ff */
[----:B------:R-:W-:Y:S01]  /*3510*/  SHF.L.U32 R0, R11, 0x1f, RZ ;  /* 0x0000001f0b007819 */ /* 0x000fe200000006ff */
[----:B------:R-:W-:Y:S01]  /*3520*/  @!PT LDS RZ, [RZ] ;  /* 0x00000000fffff984 */ /* 0x000fe20000000800 */
[----:B------:R-:W-:Y:S01]  /*3530*/  @!PT LDS RZ, [RZ] ;  /* 0x00000000fffff984 */ /* 0x000fe20000000800 */
[----:B------:R-:W-:Y:S01]  /*3540*/  @!PT LDS RZ, [RZ] ;  /* 0x00000000fffff984 */ /* 0x000fe20000000800 */
[----:B------:R-:W-:Y:S01]  /*3550*/  @!PT LDS RZ, [RZ] ;  /* 0x00000000fffff984 */ /* 0x000fe20000000800 */
[----:B------:R2:W-:Y:S06]  /*3560*/  MEMBAR.ALL.CTA ;  /* 0x0000000000007992 */ /* 0x0005ec0000008000 */
[----:B--2---:R-:W2:Y:S02]  /*3570*/  FENCE.VIEW.ASYNC.S ;  /* 0x00000000000073c6 */ /* 0x004ea40000000000 */
[----:B--2---:R2:W-:Y:S01]  /*3580*/  SYNCS.ARRIVE.TRANS64.RED.A1T0 RZ, [R3+URZ], RZ ;  /* 0x000000ff03ff79a7 */ /* 0x0045e200081004ff */
[----:B------:R2:W3:Y:S01]  /*3590*/  @P0 SYNCS.PHASECHK.TRANS64.TRYWAIT P2, [UR4], R2 ;  /* 0x00000002ff0005a7 */ /* 0x0004e20008041104 */
[----:B------:R-:W-:Y:S01]  /*35a0*/  ULEA.HI UR4, UR22, UR22, URZ, 0x1 ;  /* 0x0000001616047291 */ /* 0x000fe2000f8f08ff */
[----:B-1----:R-:W-:-:S03]  /*35b0*/  LOP3.LUT P1, RZ, R6, 0x1, RZ, 0xc0, !PT ;  /* 0x0000000106ff7812 */ /* 0x002fc6000782c0ff */
[----:B------:R-:W-:Y:S02]  /*35c0*/  USHF.L.U32 UR18, UR4, 0x6, URZ ;  /* 0x0000000604127899 */ /* 0x000fe400080006ff */
[----:B------:R-:W-:Y:S02]  /*35d0*/  ULOP3.LUT UR4, UR4, 0xffe, URZ, 0xc0, !UPT ;  /* 0x00000ffe04047892 */ /* 0x000fe4000f8ec0ff */
[----:B------:R-:W-:Y:S02]  /*35e0*/  ULOP3.LUT UR18, UR18, 0xffffff80, URZ, 0xc0, !UPT ;  /* 0xffffff8012127892 */ /* 0x000fe4000f8ec0ff */
[----:B------:R-:W-:Y:S02]  /*35f0*/  UIADD3 UR4, UPT, UPT, -UR4, UR22, URZ ;  /* 0x0000001604047290 */ /* 0x000fe4000fffe1ff */
[----:B------:R-:W-:Y:S01]  /*3600*/  UIADD3 UR18, UPT, UPT, UR30, UR18, URZ ;  /* 0x000000121e127290 */ /* 0x000fe2000fffe0ff */
[----:B------:R-:W1:Y:S03]  /*3610*/  SYNCS.PHASECHK.TRANS64.TRYWAIT P0, [UR23+0xb0], R0 ;  /* 0x0000b000ff0075a7 */ /* 0x000e660008001117 */
[----:B------:R-:W-:Y:S01]  /*3620*/  ULEA UR18, UR4, UR18, 0x14 ;  /* 0x0000001204127291 */ /* 0x000fe2000f8ea0ff */
[----:B-123--:R-:W-:Y:S11]  /*3630*/  @!P0 BRA `(.L_x_61) ;  /* 0x0000004400ac8947 */ /* 0x00eff60003800000 */
.L_x_129:
[----:B------:R-:W-:Y:S01]  /*3640*/  IADD3 R10, PT, PT, R10, 0x1, RZ ;  /* 0x000000010a0a7810 */ /* 0x000fe20007ffe0ff */
[----:B------:R-:W-:Y:S06]  /*3650*/  BRA.U !UP4, `(.L_x_62) ;  /* 0x000000010c987547 */ /* 0x000fec000b800000 */
[----:B------:R-:W-:Y:S01]  /*3660*/  UPLOP3.LUT UP2, UPT, UPT, UPT, UPT, 0x40, 0x4 ;  /* 0x000000000004789c */ /* 0x000fe20003f4e870 */
[----:B------:R-:W-:Y:S01]  /*3670*/  UMOV UR16, UR29 ;  /* 0x0000001d00107c82 */ /* 0x000fe20008000000 */
[----:B------:R-:W-:Y:S01]  /*3680*/  UMOV UR15, UR28 ;  /* 0x0000001c000f7c82 */ /* 0x000fe20008000000 */
[----:B------:R-:W-:-:S08]  /*3690*/  UMOV UR6, UR14 ;  /* 0x0000000e00067c82 */ /* 0x000fd00008000000 */
.L_x_65:
[----:B------:R-:W-:Y:S02]  /*36a0*/  UIADD3 UR16, UPT, UPT, UR16, 0x1, URZ ;  /* 0x0000000110107890 */ /* 0x000fe4000fffe0ff */
[----:B--2---:R-:W-:Y:S02]  /*36b0*/  ULEA UR5, UR6, UR17, 0x3 ;  /* 0x0000001106057291 */ /* 0x004fe4000f8e18ff */
[----:B------:R-:W-:Y:S01]  /*36c0*/  UISETP.NE.AND UP3, UPT, UR16, URZ, UPT ;  /* 0x000000ff1000728c */ /* 0x000fe2000bf65270 */
[----:B---3--:R-:W-:Y:S10]  /*36d0*/  @P2 BRA `(.L_x_63) ;  /* 0x00000000000c2947 */ /* 0x008ff40003800000 */
[----:B-1----:R-:W-:Y:S04]  /*36e0*/  SHF.L.U32 R3, R8, 0x1f, RZ ;  /* 0x0000001f08037819 */ /* 0x002fe800000006ff */
[----:B------:R-:W1:Y:S02]  /*36f0*/  SYNCS.PHASECHK.TRANS64.TRYWAIT P0, [UR5], R3 ;  /* 0x00000003ff0075a7 */ /* 0x000e640008001105 */
[----:B-1----:R-:W-:Y:S05]  /*3700*/  @!P0 BRA `(.L_x_64) ;  /* 0x0000004400908947 */ /* 0x002fea0003800000 */
.L_x_63:
[----:B------:R-:W-:Y:S01]  /*3710*/  UISETP.NE.AND UP0, UPT, UR15, 0x1, UPT ;  /* 0x000000010f00788c */ /* 0x000fe2000bf05270 */
[----:B------:R-:W-:Y:S01]  /*3720*/  PLOP3.LUT P2, PT, PT, PT, PT, 0x80, 0x8 ;  /* 0x000000000008781c */ /* 0x000fe20003f4f070 */
[----:B------:R-:W-:Y:S02]  /*3730*/  UIADD3 UR4, UPT, UPT, UR6, 0x1, URZ ;  /* 0x0000000106047890 */ /* 0x000fe4000fffe0ff */
[----:B------:R-:W-:Y:S02]  /*3740*/  ULEA UR12, UR6, UR21, 0x9 ;  /* 0x00000015060c7291 */ /* 0x000fe4000f8e48ff */
[----:B------:R-:W-:Y:S01]  /*3750*/  UISETP.NE.AND UP1, UPT, UR4, 0x4, UPT ;  /* 0x000000040400788c */ /* 0x000fe2000bf25270 */
[----:B------:R-:W-:Y:S01]  /*3760*/  PLOP3.LUT P0, PT, PT, PT, UP0, 0x80, 0x8 ;  /* 0x000000000008781c */ /* 0x000fe20003f0f008 */
[----:B------:R-:W-:Y:S02]  /*3770*/  UIADD3 UR10, UPT, UPT, UR12, 0x2, URZ ;  /* 0x000000020c0a7890 */ /* 0x000fe4000fffe0ff */
[----:B------:R-:W-:Y:S02]  /*3780*/  USEL UR7, URZ, 0x1, UP1 ;  /* 0x00000001ff077887 */ /* 0x000fe40008800000 */
[----:B------:R-:W-:Y:S02]  /*3790*/  USEL UR14, UR4, URZ, UP1 ;  /* 0x000000ff040e7287 */ /* 0x000fe40008800000 */
[----:B------:R-:W-:Y:S02]  /*37a0*/  UIADD3 UR15, UPT, UPT, UR15, -0x1, URZ ;  /* 0xffffffff0f0f7890 */ /* 0x000fe4000fffe0ff */
[----:B------:R-:W-:Y:S01]  /*37b0*/  @UP0 ULEA UR4, UR14, UR17, 0x3 ;  /* 0x000000110e040291 */ /* 0x000fe2000f8e18ff */
[----:B------:R-:W-:Y:S01]  /*37c0*/  LOP3.LUT R8, R8, UR7, RZ, 0x3c, !PT ;  /* 0x0000000708087c12 */ /* 0x000fe2000f8e3cff */
[----:B------:R-:W-:Y:S01]  /*37d0*/  UIADD3 UR7, UPT, UPT, UR5, 0x20, URZ ;  /* 0x0000002005077890 */ /* 0x000fe2000fffe0ff */
[----:B------:R-:W-:Y:S02]  /*37e0*/  UMOV UR13, 0x80004020 ;  /* 0x80004020000d7882 */ /* 0x000fe40000000000 */
[----:B-1----:R-:W-:Y:S01]  /*37f0*/  @P0 SHF.L.U32 R0, R8, 0x1f, RZ ;  /* 0x0000001f08000819 */ /* 0x002fe200000006ff */
[----:B------:R-:W-:Y:S01]  /*3800*/  UMOV UR5, 0x80004020 ;  /* 0x8000402000057882 */ /* 0x000fe20000000000 */
[----:B------:R-:W-:Y:S01]  /*3810*/  UMOV UR11, 0x80004020 ;  /* 0x80004020000b7882 */ /* 0x000fe20000000000 */
[----:B------:R-:W-:Y:S01]  /*3820*/  UMOV UR9, 0x80004020 ;  /* 0x8000402000097882 */ /* 0x000fe20000000000 */
[----:B------:R2:W3:Y:S01]  /*3830*/  @P0 SYNCS.PHASECHK.TRANS64.TRYWAIT P2, [UR4], R0 ;  /* 0x00000000ff0005a7 */ /* 0x0004e20008041104 */
[----:B------:R-:W-:Y:S03]  /*3840*/  ULEA UR4, UR6, UR20, 0x8 ;  /* 0x0000001406047291 */ /* 0x000fe6000f8e40ff */
[----:B------:R-:W-:Y:S01]  /*3850*/  UMOV UR6, UR14 ;  /* 0x0000000e00067c82 */ /* 0x000fe20008000000 */
[----:B------:R-:W-:Y:S05]  /*3860*/  UIADD3 UR8, UPT, UPT, UR4, 0x2, URZ ;  /* 0x0000000204087890 */ /* 0x000fea000fffe0ff */
[----:B------:R2:W-:Y:S01]  /*3870*/  UTCQMMA gdesc[UR4], gdesc[UR12], tmem[UR18], tmem[UR26], idesc[UR27], UP2 ;  /* 0x00ff1a0c040075ea */ /* 0x0005e20009000312 */
[----:B------:R-:W-:Y:S03]  /*3880*/  UPLOP3.LUT UP2, UPT, UPT, UPT, UPT, 0x80, 0x8 ;  /* 0x000000000008789c */ /* 0x000fe60003f4f070 */
[----:B------:R2:W-:Y:S01]  /*3890*/  UTCQMMA gdesc[UR8], gdesc[UR10], tmem[UR18], tmem[UR24], idesc[UR25], UPT ;  /* 0x00ff180a080075ea */ /* 0x0005e2000b800312 */
[----:B------:R2:W-:Y:S01]  /*38a0*/  UTCBAR.MULTICAST [UR7], URZ, UR19 ;  /* 0x000000ff070073e9 */ /* 0x0005e20008000813 */
[----:B------:R-:W-:Y:S06]  /*38b0*/  BRA.U UP3, `(.L_x_65) ;  /* 0xfffffffd03787547 */ /* 0x000fec000b83ffff */
.L_x_62:
[----:B--2---:R-:W-:Y:S01]  /*38c0*/  UIADD3 UR4, UPT, UPT, UR22, 0x1, URZ ;  /* 0x0000000116047890 */ /* 0x004fe2000fffe0ff */
[C---:B------:R-:W-:Y:S01]  /*38d0*/  ISETP.NE.AND P0, PT, R10.reuse, 0x2, PT ;  /* 0x000000020a00780c */ /* 0x040fe20003f05270 */
[----:B------:R-:W-:Y:S02]  /*38e0*/  UIADD3 UR5, UPT, UPT, UR23, 0x90, URZ ;  /* 0x0000009017057890 */ /* 0x000fe4000fffe0ff */
[----:B------:R-:W-:Y:S01]  /*38f0*/  UISETP.NE.AND UP0, UPT, UR4, 0x4, UPT ;  /* 0x000000040400788c */ /* 0x000fe2000bf05270 */
[----:B-1----:R-:W-:Y:S02]  /*3900*/  SEL R0, RZ, 0x1, P0 ;  /* 0x00000001ff007807 */ /* 0x002fe40000000000 */
[----:B------:R-:W-:Y:S01]  /*3910*/  SEL R10, R10, RZ, P0 ;  /* 0x000000ff0a0a7207 */ /* 0x000fe20000000000 */
[----:B------:R-:W-:Y:S01]  /*3920*/  USEL UR6, URZ, 0x1, UP0 ;  /* 0x00000001ff067887 */ /* 0x000fe20008000000 */
[----:B------:R-:W-:Y:S01]  /*3930*/  LOP3.LUT R9, R9, R0, RZ, 0x3c, !PT ;  /* 0x0000000009097212 */ /* 0x000fe200078e3cff */
[----:B------:R-:W-:Y:S01]  /*3940*/  USEL UR22, UR4, URZ, UP0 ;  /* 0x000000ff04167287 */ /* 0x000fe20008000000 */
[----:B------:R1:W-:Y:S03]  /*3950*/  UTCBAR [UR5], URZ ;  /* 0x000000ff050073e9 */ /* 0x0003e600080000ff */
[----:B------:R-:W-:Y:S01]  /*3960*/  LOP3.LUT R11, R11, UR6, RZ, 0x3c, !PT ;  /* 0x000000060b0b7c12 */ /* 0x000fe2000f8e3cff */
[----:B------:R-:W-:Y:S07]  /*3970*/  @P1 BRA `(.L_x_66) ;  /* 0xfffffff800b01947 */ /* 0x000fee000383ffff */
[----:B------:R-:W2:Y:S01]  /*3980*/  S2UR UR8, SR_CgaCtaId ;  /* 0x00000000000879c3 */ /* 0x000ea20000008800 */
[----:B------:R-:W-:Y:S01]  /*3990*/  ELECT P0, URZ, PT ;  /* 0x0000000000ff782f */ /* 0x000fe20003800000 */
[----:B------:R-:W-:Y:S01]  /*39a0*/  IMAD.MOV.U32 R0, RZ, RZ, 0x1 ;  /* 0x00000001ff007424 */ /* 0x000fe200078e00ff */
[----:B------:R-:W-:Y:S01]  /*39b0*/  UIADD3 UR17, UPT, UPT, UR17, 0xb0, URZ ;  /* 0x000000b011117890 */ /* 0x000fe2000fffe0ff */
[----:B------:R-:W-:Y:S01]  /*39c0*/  SHF.L.U32 R3, R11, 0x1f, RZ ;  /* 0x0000001f0b037819 */ /* 0x000fe200000006ff */
[----:B------:R-:W-:-:S03]  /*39d0*/  UMOV UR4, 0x40 ;  /* 0x0000004000047882 */ /* 0x000fc60000000000 */
[----:B------:R-:W-:Y:S01]  /*39e0*/  UVIRTCOUNT.DEALLOC.SMPOOL 0x80 ;  /* 0x000000800000784c */ /* 0x000fe20000000000 */
[----:B--2---:R-:W-:Y:S02]  /*39f0*/  ULEA UR8, UR8, UR4, 0x18 ;  /* 0x0000000408087291 */ /* 0x004fe4000f8ec0ff */
[----:B------:R-:W-:-:S07]  /*3a00*/  ULEA UR4, UR22, UR17, 0x3 ;  /* 0x0000001116047291 */ /* 0x000fce000f8e18ff */
[----:B------:R2:W-:Y:S02]  /*3a10*/  @P0 STS.U8 [UR8+0x1c], R0 ;  /* 0x00001c00ff000988 */ /* 0x0005e40008000008 */
[----:B------:R-:W4:Y:S02]  /*3a20*/  SYNCS.PHASECHK.TRANS64.TRYWAIT P0, [UR4], R3 ;  /* 0x00000003ff0075a7 */ /* 0x000f240008001104 */
[----:B--2-4-:R-:W-:Y:S05]  /*3a30*/  @!P0 BRA `(.L_x_67) ;  /* 0x0000004000dc8947 */ /* 0x014fea0003800000 */
.L_x_132:
[----:B------:R-:W-:-:S04]  /*3a40*/  UIADD3 UR4, UPT, UPT, UR22, 0x1, URZ ;  /* 0x0000000116047890 */ /* 0x000fc8000fffe0ff */
[----:B------:R-:W-:-:S04]  /*3a50*/  UISETP.NE.AND UP0, UPT, UR4, 0x4, UPT ;  /* 0x000000040400788c */ /* 0x000fc8000bf05270 */
[----:B------:R-:W-:Y:S02]  /*3a60*/  USEL UR6, URZ, 0x1, UP0 ;  /* 0x00000001ff067887 */ /* 0x000fe40008000000 */
[----:B------:R-:W-:-:S04]  /*3a70*/  USEL UR4, UR4, URZ, UP0 ;  /* 0x000000ff04047287 */ /* 0x000fc80008000000 */
[----:B-1----:R-:W-:Y:S01]  /*3a80*/  ULEA UR5, UR4, UR17, 0x3 ;  /* 0x0000001104057291 */ /* 0x002fe2000f8e18ff */
[----:B------:R-:W-:-:S04]  /*3a90*/  LOP3.LUT R2, R11, UR6, RZ, 0x3c, !PT ;  /* 0x000000060b027c12 */ /* 0x000fc8000f8e3cff */
[----:B--2---:R-:W-:-:S04]  /*3aa0*/  SHF.L.U32 R3, R2, 0x1f, RZ ;  /* 0x0000001f02037819 */ /* 0x004fc800000006ff */
[----:B------:R-:W1:Y:S02]  /*3ab0*/  SYNCS.PHASECHK.TRANS64.TRYWAIT P0, [UR5], R3 ;  /* 0x00000003ff0075a7 */ /* 0x000e640008001105 */
[----:B-1----:R-:W-:Y:S05]  /*3ac0*/  @!P0 BRA `(.L_x_68) ;  /* 0x0000004000d08947 */ /* 0x002fea0003800000 */
.L_x_134:
        /* <DEDUP_REMOVED lines=9> */
.L_x_136:
[----:B------:R-:W-:-:S04]  /*3b60*/  UIADD3 UR4, UPT, UPT, UR4, 0x1, URZ ;  /* 0x0000000104047890 */ /* 0x000fc8000fffe0ff */
[----:B------:R-:W-:-:S04]  /*3b70*/  UISETP.NE.AND UP0, UPT, UR4, 0x4, UPT ;  /* 0x000000040400788c */ /* 0x000fc8000bf05270 */
[----:B------:R-:W-:Y:S02]  /*3b80*/  USEL UR5, URZ, 0x1, UP0 ;  /* 0x00000001ff057887 */ /* 0x000fe40008000000 */
[----:B------:R-:W-:-:S04]  /*3b90*/  USEL UR4, UR4, URZ, UP0 ;  /* 0x000000ff04047287 */ /* 0x000fc80008000000 */
[----:B------:R-:W-:Y:S01]  /*3ba0*/  ULEA UR4, UR4, UR17, 0x3 ;  /* 0x0000001104047291 */ /* 0x000fe2000f8e18ff */
[----:B-1----:R-:W-:-:S04]  /*3bb0*/  LOP3.LUT R3, R2, UR5, RZ, 0x3c, !PT ;  /* 0x0000000502037c12 */ /* 0x002fc8000f8e3cff */
[----:B------:R-:W-:-:S04]  /*3bc0*/  SHF.L.U32 R3, R3, 0x1f, RZ ;  /* 0x0000001f03037819 */ /* 0x000fc800000006ff */
[----:B------:R-:W1:Y:S02]  /*3bd0*/  SYNCS.PHASECHK.TRANS64.TRYWAIT P0, [UR4], R3 ;  /* 0x00000003ff0075a7 */ /* 0x000e640008001104 */
[----:B-1----:R-:W-:Y:S05]  /*3be0*/  @!P0 BRA `(.L_x_70) ;  /* 0x0000004000b88947 */ /* 0x002fea0003800000 */
.L_x_138:
[----:B------:R-:W-:Y:S01]  /*3bf0*/  NOP ;  /* 0x0000000000007918 */ /* 0x000fe20000000000 */
[----:B-1----:R-:W1:Y:S01]  /*3c00*/  LDS R0, [UR8+0x14] ;  /* 0x00001408ff007984 */ /* 0x002e620008000800 */
[----:B------:R-:W-:Y:S01]  /*3c10*/  ULOP3.LUT UR4, UR30, 0xffff, URZ, 0xc0, !UPT ;  /* 0x0000ffff1e047892 */ /* 0x000fe2000f8ec0ff */
[----:B------:R-:W-:Y:S01]  /*3c20*/  UMOV UR5, 0xffff ;  /* 0x0000ffff00057882 */ /* 0x000fe20000000000 */
[----:B------:R-:W-:Y:S02]  /*3c30*/  UMOV UR6, 0x1 ;  /* 0x0000000100067882 */ /* 0x000fe40000000000 */
[----:B------:R-:W-:-:S04]  /*3c40*/  USHF.R.U32.HI UR4, URZ, 0x5, UR4 ;  /* 0x00000005ff047899 */ /* 0x000fc80008011604 */
[----:B------:R-:W-:Y:S02]  /*3c50*/  USHF.L.U32 UR5, UR5, UR4, URZ ;  /* 0x0000000405057299 */ /* 0x000fe400080006ff */
[----:B------:R-:W-:-:S04]  /*3c60*/  USHF.L.U32 UR4, UR6, UR4, URZ ;  /* 0x0000000406047299 */ /* 0x000fc800080006ff */
[----:B-1----:R-:W-:-:S04]  /*3c70*/  LOP3.LUT R0, R0, UR5, RZ, 0xc0, !PT ;  /* 0x0000000500007c12 */ /* 0x002fc8000f8ec0ff */
[----:B------:R-:W-:-:S13]  /*3c80*/  ISETP.NE.AND P0, PT, R0, UR5, PT ;  /* 0x0000000500007c0c */ /* 0x000fda000bf05270 */
[----:B------:R-:W-:Y:S05]  /*3c90*/  @P0 BRA `(.L_x_71) ;  /* 0x0000000000580947 */ /* 0x000fea0003800000 */
[----:B------:R-:W1:Y:S02]  /*3ca0*/  LDS R0, [UR8+0x18] ;  /* 0x00001808ff007984 */ /* 0x000e640008000800 */
[----:B-1----:R-:W-:-:S04]  /*3cb0*/  LOP3.LUT R0, R0, UR4, RZ, 0xc0, !PT ;  /* 0x0000000400007c12 */ /* 0x002fc8000f8ec0ff */
[----:B------:R-:W-:-:S13]  /*3cc0*/  ISETP.NE.AND P0, PT, R0, UR4, PT ;  /* 0x0000000400007c0c */ /* 0x000fda000bf05270 */
[----:B------:R-:W-:Y:S05]  /*3cd0*/  @P0 BRA `(.L_x_72) ;  /* 0x00000000003c0947 */ /* 0x000fea0003800000 */
[----:B------:R-:W1:Y:S01]  /*3ce0*/  S2R R2, SR_LANEID ;  /* 0x0000000000027919 */ /* 0x000e620000000000 */
[----:B------:R-:W-:Y:S01]  /*3cf0*/  ULOP3.LUT UR5, URZ, UR5, URZ, 0x33, !UPT ;  /* 0x00000005ff057292 */ /* 0x000fe2000f8e33ff */
[----:B------:R-:W-:Y:S01]  /*3d00*/  LOP3.LUT R4, RZ, UR4, RZ, 0x33, !PT ;  /* 0x00000004ff047c12 */ /* 0x000fe2000f8e33ff */
[----:B------:R-:W-:Y:S02]  /*3d10*/  VOTEU.ANY UR4, UPT, PT ;  /* 0x0000000000047886 */ /* 0x000fe400038e0100 */
[----:B------:R-:W-:Y:S01]  /*3d20*/  UFLO.U32 UR4, UR4 ;  /* 0x00000004000472bd */ /* 0x000fe200080e0000 */
[----:B------:R-:W2:Y:S01]  /*3d30*/  REDUX UR6, R4 ;  /* 0x00000000040673c4 */ /* 0x000ea20000000000 */
[----:B------:R-:W-:-:S06]  /*3d40*/  IMAD.U32 R0, RZ, RZ, UR5 ;  /* 0x00000005ff007e24 */ /* 0x000fcc000f8e00ff */
[----:B------:R4:W-:Y:S01]  /*3d50*/  UTCATOMSWS.AND URZ, UR5 ;  /* 0x0000000500ff79e3 */ /* 0x0009e20008000000 */
[----:B------:R-:W3:Y:S01]  /*3d60*/  REDUX UR7, R0 ;  /* 0x00000000000773c4 */ /* 0x000ee20000000000 */
[----:B-1----:R-:W-:Y:S01]  /*3d70*/  ISETP.EQ.U32.AND P0, PT, R2, UR4, PT ;  /* 0x0000000402007c0c */ /* 0x002fe2000bf02070 */
[----:B--2---:R-:W-:Y:S01]  /*3d80*/  IMAD.U32 R2, RZ, RZ, UR6 ;  /* 0x00000006ff027e24 */ /* 0x004fe2000f8e00ff */
[----:B---3--:R-:W-:-:S11]  /*3d90*/  MOV R3, UR7 ;  /* 0x0000000700037c02 */ /* 0x008fd60008000f00 */
[----:B------:R4:W-:Y:S04]  /*3da0*/  @P0 ATOMS.AND RZ, [UR8+0x14], R3 ;  /* 0x00001403ffff098c */ /* 0x0009e8000a800008 */
[----:B------:R4:W-:Y:S01]  /*3db0*/  @P0 ATOMS.AND RZ, [UR8+0x18], R2 ;  /* 0x00001802ffff098c */ /* 0x0009e2000a800008 */
[----:B------:R-:W-:Y:S05]  /*3dc0*/  BRA `(.L_x_73) ;  /* 0x0000000000147947 */ /* 0x000fea0003800000 */
.L_x_72:
[----:B------:R-:W-:Y:S02]  /*3dd0*/  MOV R2, 0x3df0 ;  /* 0x00003df000027802 */ /* 0x000fe40000000f00 */
[----:B---3-5:R-:W-:Y:S05]  /*3de0*/  CALL.REL.NOINC `($__internal_0_$__cuda_sm10x_tcgen05_guardrail_trap_col_being_dealloced_not_returned_by_alloc) ;  /* 0x0000004400147944 */ /* 0x028fea0003c00000 */
[----:B------:R-:W-:Y:S05]  /*3df0*/  BRA `(.L_x_73) ;  /* 0x0000000000087947 */ /* 0x000fea0003800000 */
.L_x_71:
[----:B------:R-:W-:Y:S02]  /*3e00*/  MOV R2, 0x3e20 ;  /* 0x00003e2000027802 */ /* 0x000fe40000000f00 */
[----:B---3-5:R-:W-:Y:S05]  /*3e10*/  CALL.REL.NOINC `($__internal_2_$__cuda_sm10x_tcgen05_guardrail_trap_unallocated_columns_being_dealloced) ;  /* 0x0000004400207944 */ /* 0x028fea0003c00000 */
.L_x_73:
[----:B------:R-:W-:Y:S01]  /*3e20*/  NOP ;  /* 0x0000000000007918 */ /* 0x000fe20000000000 */
[----:B----4-:R-:W-:Y:S05]  /*3e30*/  EXIT ;  /* 0x000000000000794d */ /* 0x010fea0003800000 */
.L_x_55:
[----:B------:R-:W-:-:S09]  /*3e40*/  UISETP.NE.OR UP0, UPT, UR17, 0x3, !UP3 ;  /* 0x000000031100788c */ /* 0x000fd2000df05670 */
[----:B------:R-:W-:Y:S05]  /*3e50*/  BRA.U UP0, `(.L_x_74) ;  /* 0x0000000d00807547 */ /* 0x000fea000b800000 */
[----:B------:R-:W2:Y:S01]  /*3e60*/  S2UR UR10, SR_CgaCtaId ;  /* 0x00000000000a79c3 */ /* 0x000ea20000008800 */
[----:B------:R-:W3:Y:S01]  /*3e70*/  LDCU UR32, c[0x0][0x370] ;  /* 0x00006e00ff2077ac */ /* 0x000ee20008000800 */
[----:B------:R-:W-:Y:S02]  /*3e80*/  HFMA2 R13, -RZ, RZ, 0, 0 ;  /* 0x00000000ff0d7431 */ /* 0x000fe400000001ff */
[----:B------:R-:W-:Y:S01]  /*3e90*/  IMAD.MOV.U32 R15, RZ, RZ, 0x1 ;  /* 0x00000001ff0f7424 */ /* 0x000fe200078e00ff */
[----:B------:R-:W-:Y:S01]  /*3ea0*/  MOV R7, 0x1000 ;  /* 0x0000100000077802 */ /* 0x000fe20000000f00 */
[----:B------:R-:W3:Y:S01]  /*3eb0*/  LDCU.128 UR28, c[0x0][0xb10] ;  /* 0x00016200ff1c77ac */ /* 0x000ee20008000c00 */
[----:B------:R-:W-:Y:S01]  /*3ec0*/  IMAD.MOV.U32 R14, RZ, RZ, RZ ;  /* 0x000000ffff0e7224 */ /* 0x000fe200078e00ff */
[----:B------:R-:W4:Y:S01]  /*3ed0*/  LDC.64 R16, c[0x0][0x348] ;  /* 0x0000d200ff107b82 */ /* 0x000f220000000a00 */
[----:B------:R-:W1:Y:S01]  /*3ee0*/  LDCU UR27, c[0x0][0x374] ;  /* 0x00006e80ff1b77ac */ /* 0x000e620008000800 */
[----:B------:R-:W2:Y:S06]  /*3ef0*/  LDCU UR15, c[0x0][0xb0c] ;  /* 0x00016180ff0f77ac */ /* 0x000eac0008000800 */
[----:B------:R-:W4:Y:S01]  /*3f00*/  LDC.64 R2, c[0x0][0x888] ;  /* 0x00022200ff027b82 */ /* 0x000f220000000a00 */
[----:B------:R-:W2:Y:S01]  /*3f10*/  LDCU UR39, c[0x0][0xb20] ;  /* 0x00016400ff2777ac */ /* 0x000ea20008000800 */
[----:B------:R-:W2:Y:S06]  /*3f20*/  LDCU UR4, c[0x0][0xb30] ;  /* 0x00016600ff0477ac */ /* 0x000eac0008000800 */
[----:B------:R-:W4:Y:S01]  /*3f30*/  LDC.64 R4, c[0x0][0x890] ;  /* 0x00022400ff047b82 */ /* 0x000f220000000a00 */
[----:B------:R-:W-:Y:S01]  /*3f40*/  UMOV UR21, 0x400 ;  /* 0x0000040000157882 */ /* 0x000fe20000000000 */
[----:B---3--:R-:W-:-:S02]  /*3f50*/  UIMAD.WIDE.U32 UR6, UR32, UR28, URZ ;  /* 0x0000001c200672a5 */ /* 0x008fc4000f8e00ff */
[----:B-1----:R-:W-:Y:S02]  /*3f60*/  UIMAD.WIDE.U32 UR8, UR27, UR31, URZ ;  /* 0x0000001f1b0872a5 */ /* 0x002fe4000f8e00ff */
[----:B--2---:R-:W-:Y:S02]  /*3f70*/  ULEA UR21, UR10, UR21, 0x18 ;  /* 0x000000150a157291 */ /* 0x004fe4000f8ec0ff */
[----:B------:R-:W-:Y:S02]  /*3f80*/  UPLOP3.LUT UP3, UPT, UPT, UPT, UPT, 0x40, 0x4 ;  /* 0x000000000004789c */ /* 0x000fe40003f6e870 */
[----:B------:R-:W-:Y:S02]  /*3f90*/  UIADD3 UR33, UPT, UPT, UR21, 0x48, URZ ;  /* 0x0000004815217890 */ /* 0x000fe4000fffe0ff */
[----:B------:R-:W-:Y:S01]  /*3fa0*/  UIADD3 UR17, UPT, UPT, UR21, 0x40, URZ ;  /* 0x0000004015117890 */ /* 0x000fe2000fffe0ff */
[----:B------:R-:W-:Y:S01]  /*3fb0*/  UMOV UR6, UR7 ;  /* 0x0000000700067c82 */ /* 0x000fe20008000000 */
[----:B------:R-:W-:Y:S01]  /*3fc0*/  UMOV UR35, UR9 ;  /* 0x0000000900237c82 */ /* 0x000fe20008000000 */
[----:B------:R-:W-:-:S02]  /*3fd0*/  UISETP.GE.AND UP0, UPT, UR42, 0x1, UPT ;  /* 0x000000012a00788c */ /* 0x000fc4000bf06270 */
[----:B------:R-:W-:Y:S01]  /*3fe0*/  UISETP.NE.AND UP4, UPT, UR42, 0x1, UPT ;  /* 0x000000012a00788c */ /* 0x000fe2000bf85270 */
[----:B------:R-:W1:Y:S01]  /*3ff0*/  LDCU.64 UR22, c[0x0][0xb28] ;  /* 0x00016500ff1677ac */ /* 0x000e620008000a00 */
[----:B------:R-:W-:Y:S02]  /*4000*/  UISETP.NE.AND UP6, UPT, UR15, 0x1, UPT ;  /* 0x000000010f00788c */ /* 0x000fe4000bfc5270 */
[----:B------:R-:W-:Y:S02]  /*4010*/  UISETP.NE.AND UP5, UPT, UR30, 0x1, UPT ;  /* 0x000000011e00788c */ /* 0x000fe4000bfa5270 */
[----:B------:R-:W-:Y:S02]  /*4020*/  UPRMT UR33, UR10, 0x654, UR33 ;  /* 0x000006540a217896 */ /* 0x000fe40008000021 */
[----:B------:R-:W-:Y:S02]  /*4030*/  USHF.R.U32.HI UR37, URZ, UR29, UR6 ;  /* 0x0000001dff257299 */ /* 0x000fe40008011606 */
[----:B------:R-:W-:-:S02]  /*4040*/  UPRMT UR34, UR10, 0x654, UR17 ;  /* 0x000006540a227896 */ /* 0x000fc40008000011 */
[----:B------:R-:W-:Y:S02]  /*4050*/  USHF.R.U32.HI UR35, URZ, UR39, UR35 ;  /* 0x00000027ff237299 */ /* 0x000fe40008011623 */
[----:B------:R-:W-:-:S11]  /*4060*/  UISETP.NE.AND UP2, UPT, UR4, 0x1, UPT ;  /* 0x000000010400788c */ /* 0x000fd6000bf45270 */
.L_x_83:
[C---:B------:R-:W-:Y:S02]  /*4070*/  LEA R12, R14.reuse, UR21, 0x3 ;  /* 0x000000150e0c7c11 */ /* 0x040fe4000f8e18ff */
[----:B------:R-:W-:Y:S02]  /*4080*/  SHF.L.U32 R9, R13, 0x1f, RZ ;  /* 0x0000001f0d097819 */ /* 0x000fe400000006ff */
[----:B------:R-:W-:Y:S02]  /*4090*/  LEA R10, R14, UR21, 0x4 ;  /* 0x000000150e0a7c11 */ /* 0x000fe4000f8e20ff */
[----:B--2---:R-:W2:Y:S02]  /*40a0*/  SYNCS.PHASECHK.TRANS64.TRYWAIT P0, [R12+URZ+0x70], R9 ;  /* 0x000070090c0075a7 */ /* 0x004ea400080011ff */
[----:B--2---:R-:W-:Y:S05]  /*40b0*/  @!P0 BRA `(.L_x_75) ;  /* 0x0000003c009c8947 */ /* 0x004fea0003800000 */
.L_x_139:
[----:B--2---:R-:W2:Y:S01]  /*40c0*/  LDS.128 R8, [R10+0x100] ;  /* 0x000100000a087984 */ /* 0x004ea20000000c00 */
[----:B------:R-:W-:Y:S01]  /*40d0*/  UISETP.GE.AND UP0, UPT, UR42, 0x1, UPT ;  /* 0x000000012a00788c */ /* 0x000fe2000bf06270 */
[----:B------:R-:W-:Y:S01]  /*40e0*/  @!PT LDS RZ, [RZ] ;  /* 0x00000000fffff984 */ /* 0x000fe20000000800 */
[----:B------:R-:W-:Y:S01]  /*40f0*/  @!PT LDS RZ, [RZ] ;  /* 0x00000000fffff984 */ /* 0x000fe20000000800 */
[----:B------:R-:W-:Y:S01]  /*4100*/  @!PT LDS RZ, [RZ] ;  /* 0x00000000fffff984 */ /* 0x000fe20000000800 */
[----:B------:R-:W-:Y:S01]  /*4110*/  @!PT LDS RZ, [RZ] ;  /* 0x00000000fffff984 */ /* 0x000fe20000000800 */
[----:B------:R3:W-:Y:S06]  /*4120*/  MEMBAR.ALL.CTA ;  /* 0x0000000000007992 */ /* 0x0007ec0000008000 */
[----:B---3--:R-:W3:Y:S01]  /*4130*/  FENCE.VIEW.ASYNC.S ;  /* 0x00000000000073c6 */ /* 0x008ee20000000000 */
[----:B--2---:R-:W-:Y:S11]  /*4140*/  LOP3.LUT P0, RZ, R10, 0x1, RZ, 0xc0, !PT ;  /* 0x000000010aff7812 */ /* 0x004ff6000780c0ff */
[----:B------:R-:W-:Y:S02]  /*4150*/  @!UPT UIADD3 URZ, UPT, UPT, URZ, URZ, URZ ;  /* 0x000000fffffff290 */ /* 0x000fe4000fffe0ff */
[----:B---3--:R-:W-:Y:S01]  /*4160*/  VOTEU.ANY UP1, P0 ;  /* 0x0000000000ff7886 */ /* 0x008fe20000020100 */
[----:B------:R-:W-:Y:S11]  /*4170*/  PLOP3.LUT P0, PT, PT, PT, UP1, 0x80, 0x8 ;  /* 0x000000000008781c */ /* 0x000ff60003f0f018 */
[----:B------:R-:W-:Y:S02]  /*4180*/  @!UPT UIADD3 URZ, UPT, UPT, URZ, URZ, URZ ;  /* 0x000000fffffff290 */ /* 0x000fe4000fffe0ff */
[----:B------:R-:W-:Y:S02]  /*4190*/  @P0 SHF.R.U32.HI R0, RZ, 0x10, R9 ;  /* 0x00000010ff000819 */ /* 0x000fe40000011609 */
[----:B------:R-:W-:Y:S02]  /*41a0*/  @P0 MOV R6, R8 ;  /* 0x0000000800060202 */ /* 0x000fe40000000f00 */
[----:B------:R-:W-:Y:S01]  /*41b0*/  @P0 R2UR UR4, R0 ;  /* 0x00000000000402ca */ /* 0x000fe200000e0000 */
[----:B------:R-:W-:Y:S01]  /*41c0*/  VIADD R0, R12, 0x80 ;  /* 0x000000800c007836 */ /* 0x000fe20000000000 */
[----:B------:R-:W-:Y:S02]  /*41d0*/  @P0 LOP3.LUT R8, R9, 0xffff, RZ, 0xc0, !PT ;  /* 0x0000ffff09080812 */ /* 0x000fe400078ec0ff */
[----:B------:R-:W-:Y:S02]  /*41e0*/  @P0 R2UR UR6, R6 ;  /* 0x00000000060602ca */ /* 0x000fe400000e0000 */
[----:B------:R-:W-:Y:S02]  /*41f0*/  PRMT R0, RZ, 0x654, R0 ;  /* 0x00000654ff007816 */ /* 0x000fe40000000000 */
[----:B------:R-:W-:Y:S02]  /*4200*/  @P0 R2UR UR5, R8 ;  /* 0x00000000080502ca */ /* 0x000fe400000e0000 */
[----:B------:R2:W-:Y:S03]  /*4210*/  SYNCS.ARRIVE.TRANS64.RED.A1T0 RZ, [R0+URZ], RZ ;  /* 0x000000ff00ff79a7 */ /* 0x0005e600081004ff */
[----:B------:R-:W-:Y:S04]  /*4220*/  @UP1 UMOV UR26, UR4 ;  /* 0x00000004001a1c82 */ /* 0x000fe80008000000 */
[----:B------:R-:W-:Y:S04]  /*4230*/  @UP1 UMOV UR14, UR6 ;  /* 0x00000006000e1c82 */ /* 0x000fe80008000000 */
[----:B------:R-:W-:Y:S01]  /*4240*/  @UP1 UMOV UR13, UR5 ;  /* 0x00000005000d1c82 */ /* 0x000fe20008000000 */
[----:B------:R-:W-:Y:S05]  /*4250*/  BRA.U !UP0, `(.L_x_76) ;  /* 0x0000000108a47547 */ /* 0x000fea000b800000 */
[----:B------:R-:W-:Y:S02]  /*4260*/  UIMAD.WIDE.U32 UR8, UR13, UR31, URZ ;  /* 0x0000001f0d0872a5 */ /* 0x000fe4000f8e00ff */
[----:B------:R-:W-:Y:S02]  /*4270*/  UIMAD.WIDE.U32 UR10, UR14, UR28, URZ ;  /* 0x0000001c0e0a72a5 */ /* 0x000fe4000f8e00ff */
[----:B------:R-:W-:Y:S02]  /*4280*/  USEL UR4, UR27, UR35, !UP5 ;  /* 0x000000231b047287 */ /* 0x000fe4000e800000 */
[----:B------:R-:W-:Y:S02]  /*4290*/  USEL UR7, UR32, UR37, !UP6 ;  /* 0x0000002520077287 */ /* 0x000fe4000f000000 */
[----:B-1----:R-:W-:Y:S02]  /*42a0*/  UIMAD.WIDE.U32 UR18, UR4, UR22, URZ ;  /* 0x00000016041272a5 */ /* 0x002fe4000f8e00ff */
[----:B------:R-:W-:Y:S01]  /*42b0*/  UIMAD.WIDE.U32 UR24, UR7, UR22, URZ ;  /* 0x00000016071872a5 */ /* 0x000fe2000f8e00ff */
[----:B------:R-:W-:Y:S02]  /*42c0*/  UMOV UR5, UR9 ;  /* 0x0000000900057c82 */ /* 0x000fe40008000000 */
[----:B------:R-:W-:Y:S03]  /*42d0*/  USHF.R.U32.HI UR6, URZ, UR39, UR5 ;  /* 0x00000027ff067299 */ /* 0x000fe60008011605 */
[----:B------:R-:W-:Y:S01]  /*42e0*/  UMOV UR5, UR11 ;  /* 0x0000000b00057c82 */ /* 0x000fe20008000000 */
[----:B------:R-:W-:Y:S02]  /*42f0*/  USEL UR6, UR13, UR6, !UP5 ;  /* 0x000000060d067287 */ /* 0x000fe4000e800000 */
[----:B------:R-:W-:Y:S02]  /*4300*/  USHF.R.U32.HI UR8, URZ, UR29, UR5 ;  /* 0x0000001dff087299 */ /* 0x000fe40008011605 */
[----:B------:R-:W-:Y:S01]  /*4310*/  UIMAD.WIDE.U32 UR10, UR6, UR22, URZ ;  /* 0x00000016060a72a5 */ /* 0x000fe2000f8e00ff */
[----:B------:R-:W-:Y:S02]  /*4320*/  UMOV UR5, UR19 ;  /* 0x0000001300057c82 */ /* 0x000fe40008000000 */
[----:B------:R-:W-:Y:S03]  /*4330*/  @UP4 USHF.R.U32.HI UR4, URZ, UR23, UR5 ;  /* 0x00000017ff044299 */ /* 0x000fe60008011605 */
[----:B------:R-:W-:Y:S01]  /*4340*/  UMOV UR5, UR25 ;  /* 0x0000001900057c82 */ /* 0x000fe20008000000 */
[----:B------:R-:W-:Y:S02]  /*4350*/  UIMAD UR4, UR42, UR4, URZ ;  /* 0x000000042a0472a4 */ /* 0x000fe4000f8e02ff */
[----:B------:R-:W-:Y:S02]  /*4360*/  @UP4 USHF.R.U32.HI UR7, URZ, UR23, UR5 ;  /* 0x00000017ff074299 */ /* 0x000fe40008011605 */
[----:B------:R-:W-:Y:S02]  /*4370*/  USEL UR5, UR14, UR8, !UP6 ;  /* 0x000000080e057287 */ /* 0x000fe4000f000000 */
[----:B------:R-:W-:Y:S02]  /*4380*/  UIMAD UR8, UR42, UR7, URZ ;  /* 0x000000072a0872a4 */ /* 0x000fe4000f8e02ff */
[----:B------:R-:W-:Y:S03]  /*4390*/  UISETP.GE.AND UP0, UPT, UR6, UR4, UPT ;  /* 0x000000040600728c */ /* 0x000fe6000bf06270 */
[----:B------:R-:W-:Y:S01]  /*43a0*/  UMOV UR4, UR11 ;  /* 0x0000000b00047c82 */ /* 0x000fe20008000000 */
[----:B------:R-:W-:Y:S02]  /*43b0*/  UISETP.GE.OR UP0, UPT, UR5, UR8, UP0 ;  /* 0x000000080500728c */ /* 0x000fe40008706670 */
[----:B------:R-:W-:Y:S02]  /*43c0*/  USHF.R.U32.HI UR4, URZ, UR23, UR4 ;  /* 0x00000017ff047299 */ /* 0x000fe40008011604 */
[----:B------:R-:W-:Y:S02]  /*43d0*/  UIMAD.WIDE.U32 UR8, UR5, UR22, URZ ;  /* 0x00000016050872a5 */ /* 0x000fe4000f8e00ff */
[----:B------:R-:W-:Y:S04]  /*43e0*/  USEL UR10, UR6, UR4, !UP4 ;  /* 0x00000004060a7287 */ /* 0x000fe8000e000000 */
[----:B------:R-:W-:Y:S01]  /*43f0*/  UIADD3 UR11, UPT, UPT, -UR10, URZ, URZ ;  /* 0x000000ff0a0b7290 */ /* 0x000fe2000fffe1ff */
[----:B------:R-:W-:Y:S02]  /*4400*/  @!UP0 UMOV UR4, UR9 ;  /* 0x0000000900048c82 */ /* 0x000fe40008000000 */
[----:B------:R-:W-:Y:S02]  /*4410*/  @!UP0 USHF.R.U32.HI UR4, URZ, UR23, UR4 ;  /* 0x00000017ff048299 */ /* 0x000fe40008011604 */
[----:B------:R-:W-:Y:S02]  /*4420*/  UIMAD UR8, UR42, UR11, UR6 ;  /* 0x0000000b2a0872a4 */ /* 0x000fe4000f8e0206 */
[----:B------:R-:W-:Y:S04]  /*4430*/  @!UP0 USEL UR4, UR5, UR4, !UP4 ;  /* 0x0000000405048287 */ /* 0x000fe8000e000000 */
[----:B------:R-:W-:Y:S02]  /*4440*/  @!UP0 UIMAD UR8, UR7, UR8, UR4 ;  /* 0x00000008070882a4 */ /* 0x000fe4000f8e0204 */
[----:B------:R-:W-:Y:S02]  /*4450*/  @!UP0 UIADD3 UR9, UPT, UPT, UR10, -UR4, URZ ;  /* 0x800000040a098290 */ /* 0x000fe4000fffe0ff */
[----:B------:R-:W-:Y:S02]  /*4460*/  UIADD3 UR4, UPT, UPT, -UR5, URZ, URZ ;  /* 0x000000ff05047290 */ /* 0x000fe4000fffe1ff */
[----:B------:R-:W-:Y:S02]  /*4470*/  UIADD3 UR7, UPT, UPT, -UR6, URZ, URZ ;  /* 0x000000ff06077290 */ /* 0x000fe4000fffe1ff */
[----:B------:R-:W-:Y:S02]  /*4480*/  @!UP0 UIMAD UR6, UR9, UR42, UR5 ;  /* 0x0000002a090682a4 */ /* 0x000fe4000f8e0205 */
[----:B------:R-:W-:Y:S02]  /*4490*/  UIMAD UR14, UR15, UR4, UR14 ;  /* 0x000000040f0e72a4 */ /* 0x000fe4000f8e020e */
[----:B------:R-:W-:Y:S01]  /*44a0*/  UIMAD UR13, UR30, UR7, UR13 ;  /* 0x000000071e0d72a4 */ /* 0x000fe2000f8e020d */
[----:B------:R-:W-:Y:S02]  /*44b0*/  @!UP0 UMOV UR5, UR8 ;  /* 0x0000000800058c82 */ /* 0x000fe40008000000 */
[----:B------:R-:W-:Y:S02]  /*44c0*/  UIMAD UR14, UR5, UR15, UR14 ;  /* 0x0000000f050e72a4 */ /* 0x000fe4000f8e020e */
[----:B------:R-:W-:Y:S11]  /*44d0*/  UIMAD UR13, UR6, UR30, UR13 ;  /* 0x0000001e060d72a4 */ /* 0x000ff6000f8e020d */
[----:B------:R-:W-:Y:S01]  /*44e0*/  @!UPT UIADD3 URZ, UPT, UPT, URZ, URZ, URZ ;  /* 0x000000fffffff290 */ /* 0x000fe2000fffe0ff */
.L_x_76:
[----:B------:R-:W3:Y:S01]  /*44f0*/  @!UP2 LDCU.128 UR8, c[0x0][0xb10] ;  /* 0x00016200ff08a7ac */ /* 0x000ee20008000c00 */
[C---:B----4-:R-:W-:Y:S02]  /*4500*/  ISETP.NE.U32.AND P1, PT, R4.reuse, RZ, PT ;  /* 0x000000ff0400720c */ /* 0x050fe40003f25070 */
[----:B------:R-:W-:Y:S02]  /*4510*/  ISETP.NE.U32.AND P0, PT, R4, RZ, PT ;  /* 0x000000ff0400720c */ /* 0x000fe40003f05070 */
[C---:B------:R-:W-:Y:S02]  /*4520*/  ISETP.NE.AND.EX P1, PT, R5.reuse, RZ, PT, P1 ;  /* 0x000000ff0500720c */ /* 0x040fe40003f25310 */
[----:B------:R-:W-:Y:S01]  /*4530*/  ISETP.NE.AND.EX P0, PT, R5, RZ, PT, P0 ;  /* 0x000000ff0500720c */ /* 0x000fe20003f05300 */
[----:B------:R-:W4:Y:S01]  /*4540*/  @!UP2 LDCU UR5, c[0x0][0xb0c] ;  /* 0x00016180ff05a7ac */ /* 0x000f220008000800 */
[----:B------:R-:W-:Y:S01]  /*4550*/  SHF.L.U32 R9, R15, 0x1f, RZ ;  /* 0x0000001f0f097819 */ /* 0x000fe200000006ff */
[----:B------:R-:W-:Y:S02]  /*4560*/  USHF.L.U32 UR19, UR16, 0x6, URZ ;  /* 0x0000000610137899 */ /* 0x000fe400080006ff */
[----:B------:R-:W-:Y:S02]  /*4570*/  USHF.L.U32 UR18, UR20, 0x7, URZ ;  /* 0x0000000714127899 */ /* 0x000fe400080006ff */
[----:B---3--:R-:W-:Y:S07]  /*4580*/  UIMAD.WIDE.U32 UR6, UR14, UR8, URZ ;  /* 0x000000080e0672a5 */ /* 0x008fee000f8e00ff */
[----:B------:R-:W-:Y:S01]  /*4590*/  @!UP2 UMOV UR4, UR7 ;  /* 0x000000070004ac82 */ /* 0x000fe20008000000 */
[----:B----4-:R-:W-:Y:S02]  /*45a0*/  @!UP2 UISETP.NE.AND UP0, UPT, UR5, 0x1, UPT ;  /* 0x000000010500a88c */ /* 0x010fe4000bf05270 */
[----:B------:R-:W-:Y:S02]  /*45b0*/  @!UP2 USHF.R.U32.HI UR4, URZ, UR9, UR4 ;  /* 0x00000009ff04a299 */ /* 0x000fe40008011604 */
[----:B------:R-:W-:Y:S02]  /*45c0*/  UIMAD.WIDE.U32 UR6, UR13, UR11, URZ ;  /* 0x0000000b0d0672a5 */ /* 0x000fe4000f8e00ff */
[----:B------:R-:W-:Y:S02]  /*45d0*/  @!UP2 USEL UR8, UR14, UR4, !UP0 ;  /* 0x000000040e08a287 */ /* 0x000fe4000c000000 */
[----:B------:R-:W-:Y:S03]  /*45e0*/  @!UP2 UISETP.NE.AND UP0, UPT, UR10, 0x1, UPT ;  /* 0x000000010a00a88c */ /* 0x000fe6000bf05270 */
[----:B------:R-:W-:Y:S02]  /*45f0*/  @!UP2 UMOV UR6, UR7 ;  /* 0x000000070006ac82 */ /* 0x000fe40008000000 */
[----:B------:R-:W3:Y:S02]  /*4600*/  @!UP2 LDCU UR4, c[0x0][0xb20] ;  /* 0x00016400ff04a7ac */ /* 0x000ee40008000800 */
[----:B---3--:R-:W-:Y:S04]  /*4610*/  @!UP2 USHF.R.U32.HI UR6, URZ, UR4, UR6 ;  /* 0x00000004ff06a299 */ /* 0x008fe80008011606 */
[----:B------:R-:W-:Y:S04]  /*4620*/  @!UP2 USEL UR6, UR13, UR6, !UP0 ;  /* 0x000000060d06a287 */ /* 0x000fe8000c000000 */
[----:B------:R-:W-:Y:S02]  /*4630*/  @!UP2 UIADD3 UR4, UPT, UPT, -UR8, UR6, URZ ;  /* 0x000000060804a290 */ /* 0x000fe4000fffe1ff */
[----:B------:R-:W-:Y:S02]  /*4640*/  @!UP2 UIADD3 UR6, UPT, UPT, UR8, -UR6, URZ ;  /* 0x800000060806a290 */ /* 0x000fe4000fffe0ff */
[----:B------:R-:W-:Y:S02]  /*4650*/  @!UP2 UIMAD UR14, UR4, UR5, UR14 ;  /* 0x00000005040ea2a4 */ /* 0x000fe4000f8e020e */
[----:B------:R-:W-:Y:S01]  /*4660*/  @!UP2 UIMAD UR13, UR6, UR10, UR13 ;  /* 0x0000000a060da2a4 */ /* 0x000fe2000f8e020d */
[----:B------:R-:W-:Y:S11]  /*4670*/  BRA.U UP3, `(.L_x_77) ;  /* 0x0000000103107547 */ /* 0x000ff6000b800000 */
[----:B--2---:R-:W-:Y:S04]  /*4680*/  MOV R0, UR38 ;  /* 0x0000002600007c02 */ /* 0x004fe80008000f00 */
[----:B------:R-:W-:Y:S04]  /*4690*/  SHF.L.U32 R11, R0, 0x1f, RZ ;  /* 0x0000001f000b7819 */ /* 0x000fe800000006ff */
[----:B------:R-:W2:Y:S02]  /*46a0*/  SYNCS.PHASECHK.TRANS64.TRYWAIT P2, [UR21+0x68], R11 ;  /* 0x0000680bff0075a7 */ /* 0x000ea40008041115 */
[----:B--2---:R-:W-:Y:S05]  /*46b0*/  @!P2 BRA `(.L_x_78) ;  /* 0x000000380030a947 */ /* 0x004fea0003800000 */
.L_x_77:
[----:B------:R-:W-:Y:S05]  /*46c0*/  @!P1 BRA `(.L_x_79) ;  /* 0x0000000000309947 */ /* 0x000fea0003800000 */
[----:B------:R-:W-:Y:S01]  /*46d0*/  ISETP.NE.U32.AND P1, PT, R2, RZ, PT ;  /* 0x000000ff0200720c */ /* 0x000fe20003f25070 */
[----:B------:R-:W3:Y:S01]  /*46e0*/  LDCU.64 UR4, c[0x0][0x358] ;  /* 0x00006b00ff0477ac */ /* 0x000ee20008000a00 */
[----:B------:R-:W-:Y:S02]  /*46f0*/  IMAD.MOV.U32 R84, RZ, RZ, 0x1 ;  /* 0x00000001ff547424 */ /* 0x000fe400078e00ff */
[----:B------:R-:W-:Y:S11]  /*4700*/  ISETP.NE.AND.EX P1, PT, R3, RZ, PT, P1 ;  /* 0x000000ff0300720c */ /* 0x000ff60003f25310 */
[----:B------:R-:W-:Y:S02]  /*4710*/  @!UPT UIADD3 URZ, UPT, UPT, URZ, URZ, URZ ;  /* 0x000000fffffff290 */ /* 0x000fe4000fffe0ff */
[----:B--2---:R-:W2:Y:S01]  /*4720*/  @P1 LDC.64 R10, c[0x0][0x888] ;  /* 0x00022200ff0a1b82 */ /* 0x004ea20000000a00 */
[----:B------:R-:W-:Y:S04]  /*4730*/  @P1 IMAD R0, R4, UR36, RZ ;  /* 0x0000002404001c24 */ /* 0x000fe8000f8e02ff */
[----:B--2---:R-:W-:Y:S04]  /*4740*/  @P1 IMAD.WIDE R10, R0, 0x4, R10 ;  /* 0x00000004000a1825 */ /* 0x004fe800078e020a */
[----:B------:R-:W-:Y:S01]  /*4750*/  HFMA2 R0, -RZ, RZ, 0, 5.9604644775390625e-08 ;  /* 0x00000001ff007431 */ /* 0x000fe200000001ff */
[----:B---3-5:R3:W5:Y:S04]  /*4760*/  @P1 LDG.E R41, desc[UR4][R10.64] ;  /* 0x000000040a291981 */ /* 0x028768000c1e1900 */
[----:B------:R-:W-:Y:S01]  /*4770*/  @!P1 PRMT R84, R0, 0x7610, R84 ;  /* 0x0000761000549816 */ /* 0x000fe20000000054 */
[----:B---3--:R-:W4:Y:S06]  /*4780*/  @!P1 LDC R41, c[0x0][0x880] ;  /* 0x00022000ff299b82 */ /* 0x008f2c0000000800 */
.L_x_79:
[----:B----45:R-:W-:Y:S01]  /*4790*/  @!P0 FSETP.EQ.AND P1, PT, R41, RZ, PT ;  /* 0x000000ff2900820b */ /* 0x030fe20003f22000 */
[----:B------:R-:W-:Y:S01]  /*47a0*/  @!UPT UIADD3 URZ, UPT, UPT, URZ, URZ, URZ ;  /* 0x000000fffffff290 */ /* 0x000fe2000fffe0ff */
[----:B------:R-:W-:Y:S11]  /*47b0*/  @!P0 BRA `(.L_x_80) ;  /* 0x0000000000188947 */ /* 0x000ff60003800000 */
[----:B------:R-:W-:Y:S02]  /*47c0*/  LOP3.LUT P0, RZ, R84, 0xff, RZ, 0xc0, !PT ;  /* 0x000000ff54ff7812 */ /* 0x000fe4000780c0ff */
[----:B------:R-:W-:Y:S04]  /*47d0*/  ISETP.NE.U32.AND P1, PT, R2, RZ, PT ;  /* 0x000000ff0200720c */ /* 0x000fe80003f25070 */
[----:B------:R-:W-:Y:S04]  /*47e0*/  ISETP.NE.AND.EX P1, PT, R3, RZ, PT, P1 ;  /* 0x000000ff0300720c */ /* 0x000fe80003f25310 */
[----:B------:R-:W-:Y:S03]  /*47f0*/  PLOP3.LUT P1, PT, P1, PT, PT, 0x8, 0x80 ;  /* 0x000000000080781c */ /* 0x000fe60000f2e170 */
[----:B------:R-:W-:Y:S11]  /*4800*/  @P0 FSETP.EQ.AND P1, PT, R41, RZ, PT ;  /* 0x000000ff2900020b */ /* 0x000ff60003f22000 */
[----:B------:R-:W-:Y:S02]  /*4810*/  @!UPT UIADD3 URZ, UPT, UPT, URZ, URZ, URZ ;  /* 0x000000fffffff290 */ /* 0x000fe4000fffe0ff */
.L_x_80:
[----:B------:R-:W3:Y:S01]  /*4820*/  SYNCS.PHASECHK.TRANS64.TRYWAIT P2, [UR21+0x50], R9 ;  /* 0x00005009ff0075a7 */ /* 0x000ee20008041115 */
[----:B------:R-:W-:Y:S04]  /*4830*/  ELECT P0, URZ, PT ;  /* 0x0000000000ff782f */ /* 0x000fe80003800000 */
[----:B------:R-:W-:Y:S11]  /*4840*/  PLOP3.LUT P1, PT, P1, P0, PT, 0xf2, 0x2f ;  /* 0x00000000002f781c */ /* 0x000ff60000f21e72 */
[----:B------:R-:W-:Y:S02]  /*4850*/  @!UPT UIADD3 URZ, UPT, UPT, URZ, URZ, URZ ;  /* 0x000000fffffff290 */ /* 0x000fe4000fffe0ff */
[----:B------:R-:W-:Y:S05]  /*4860*/  @!P1 IADD3 R8, P0, PT, R16, 0x580, RZ ;  /* 0x0000058010089810 */ /* 0x000fea0007f1e0ff */
[----:B------:R-:W-:Y:S01]  /*4870*/  @!P1 IMAD.X R6, RZ, RZ, R17, P0 ;  /* 0x000000ffff069224 */ /* 0x000fe200000e0611 */
[----:B---3--:R-:W-:Y:S07]  /*4880*/  @!P2 BRA `(.L_x_81) ;  /* 0x0000003400d4a947 */ /* 0x008fee0003800000 */
.L_x_142:
[----:B------:R-:W-:Y:S01]  /*4890*/  @!P1 R2UR UR5, R8 ;  /* 0x00000000080592ca */ /* 0x000fe200000e0000 */
[----:B------:R-:W-:Y:S01]  /*48a0*/  VOTEU.ALL UP0, P1 ;  /* 0x0000000000ff7886 */ /* 0x000fe20000800000 */
[----:B------:R-:W-:Y:S01]  /*48b0*/  @!P1 R2UR UR4, R6 ;  /* 0x00000000060492ca */ /* 0x000fe200000e0000 */
[----:B--2---:R-:W-:Y:S01]  /*48c0*/  @!P1 IMAD.MOV.U32 R0, RZ, RZ, 0x1000 ;  /* 0x00001000ff009424 */ /* 0x004fe200078e00ff */
[----:B------:R-:W-:Y:S01]  /*48d0*/  UMOV UR6, 0x0 ;  /* 0x0000000000067882 */ /* 0x000fe20000000000 */
[----:B------:R-:W-:Y:S01]  /*48e0*/  UMOV UR7, 0x10000000 ;  /* 0x1000000000077882 */ /* 0x000fe20000000000 */
[----:B------:R-:W-:Y:S01]  /*48f0*/  @!UP0 UIADD3 UR16, UPT, UPT, UR21, 0x200, URZ ;  /* 0x0000020015108890 */ /* 0x000fe2000fffe0ff */
[----:B------:R-:W-:Y:S01]  /*4900*/  VIADD R14, R14, 0x1 ;  /* 0x000000010e0e7836 */ /* 0x000fe20000000000 */
[----:B------:R-:W-:Y:S01]  /*4910*/  VOTEU.ALL UP0, P1 ;  /* 0x0000000000ff7886 */ /* 0x000fe20000800000 */
[----:B------:R-:W-:Y:S04]  /*4920*/  UMOV UR20, UR36 ;  /* 0x0000002400147c82 */ /* 0x000fe80008000000 */
[----:B------:R-:W-:Y:S02]  /*4930*/  IMAD.U32 R10, RZ, RZ, UR5 ;  /* 0x00000005ff0a7e24 */ /* 0x000fe4000f8e00ff */
[----:B------:R-:W-:Y:S03]  /*4940*/  IMAD.U32 R11, RZ, RZ, UR4 ;  /* 0x00000004ff0b7e24 */ /* 0x000fe6000f8e00ff */
[----:B------:R-:W-:Y:S02]  /*4950*/  @!P1 R2UR UR4, R10 ;  /* 0x000000000a0492ca */ /* 0x000fe400000e0000 */
[----:B------:R-:W-:Y:S11]  /*4960*/  @!P1 R2UR UR5, R11 ;  /* 0x000000000b0592ca */ /* 0x000ff600000e0000 */
[----:B------:R-:W-:Y:S02]  /*4970*/  @!UPT UIADD3 URZ, UPT, UPT, URZ, URZ, URZ ;  /* 0x000000fffffff290 */ /* 0x000fe4000fffe0ff */
[----:B------:R2:W-:Y:S01]  /*4980*/  @!UP0 UTMALDG.3D [UR16], [UR4], desc[UR6] ;  /* 0x00000610040085b4 */ /* 0x0005e20008011000 */
[----:B------:R2:W-:Y:S01]  /*4990*/  @!P1 SYNCS.ARRIVE.TRANS64.RED.A0TR RZ, [UR21+0x40], R0 ;  /* 0x00004000ffff99a7 */ /* 0x0005e20008300415 */
[----:B------:R-:W-:Y:S01]  /*49a0*/  SYNCS.ARRIVE.TRANS64.RED.A1T0 RZ, [UR34], RZ ;  /* 0x000000ffffff79a7 */ /* 0x000fe20008100422 */
[----:B------:R-:W3:Y:S02]  /*49b0*/  SYNCS.PHASECHK.TRANS64.TRYWAIT P0, [UR21+0x58], R9 ;  /* 0x00005809ff0075a7 */ /* 0x000ee40008001115 */
[----:B--23--:R-:W-:Y:S05]  /*49c0*/  @!P0 BRA `(.L_x_82) ;  /* 0x00000034009c8947 */ /* 0x00cfea0003800000 */
.L_x_144:
[----:B------:R-:W-:Y:S01]  /*49d0*/  @!P1 IADD3 R6, P0, PT, R16, 0x580, RZ ;  /* 0x0000058010069810 */ /* 0x000fe20007f1e0ff */
[----:B------:R-:W-:Y:S01]  /*49e0*/  VOTEU.ALL UP0, P1 ;  /* 0x0000000000ff7886 */ /* 0x000fe20000800000 */
[----:B------:R-:W-:Y:S01]  /*49f0*/  UMOV UR6, 0x0 ;  /* 0x0000000000067882 */ /* 0x000fe20000000000 */
[----:B------:R-:W-:Y:S01]  /*4a00*/  UMOV UR7, 0x10000000 ;  /* 0x1000000000077882 */ /* 0x000fe20000000000 */
[----:B------:R-:W-:Y:S01]  /*4a10*/  @!P1 R2UR UR5, R6 ;  /* 0x00000000060592ca */ /* 0x000fe200000e0000 */
[----:B--2---:R-:W-:Y:S01]  /*4a20*/  @!P1 IMAD.X R0, RZ, RZ, R17, P0 ;  /* 0x000000ffff009224 */ /* 0x004fe200000e0611 */
[----:B------:R-:W-:Y:S01]  /*4a30*/  @!UP0 UIADD3 UR10, UPT, UPT, UR18, 0x40, URZ ;  /* 0x00000040120a8890 */ /* 0x000fe2000fffe0ff */
[----:B------:R-:W-:Y:S01]  /*4a40*/  ISETP.NE.AND P0, PT, R14, 0x2, PT ;  /* 0x000000020e00780c */ /* 0x000fe20003f05270 */
[----:B------:R-:W-:Y:S01]  /*4a50*/  @!UP0 UIADD3 UR8, UPT, UPT, UR21, 0x1200, URZ ;  /* 0x0000120015088890 */ /* 0x000fe2000fffe0ff */
[----:B------:R-:W-:Y:S01]  /*4a60*/  LOP3.LUT R15, R15, 0x1, RZ, 0x3c, !PT ;  /* 0x000000010f0f7812 */ /* 0x000fe200078e3cff */
[----:B------:R-:W-:Y:S01]  /*4a70*/  @!UP0 UIADD3 UR9, UPT, UPT, UR21, 0x48, URZ ;  /* 0x0000004815098890 */ /* 0x000fe2000fffe0ff */
[----:B------:R-:W-:Y:S01]  /*4a80*/  @!P1 R2UR UR4, R0 ;  /* 0x00000000000492ca */ /* 0x000fe200000e0000 */
[----:B------:R-:W-:Y:S01]  /*4a90*/  VOTEU.ALL UP0, P1 ;  /* 0x0000000000ff7886 */ /* 0x000fe20000800000 */
[----:B------:R-:W-:Y:S01]  /*4aa0*/  UMOV UR11, UR19 ;  /* 0x00000013000b7c82 */ /* 0x000fe20008000000 */
[----:B------:R-:W-:Y:S01]  /*4ab0*/  UMOV UR12, UR36 ;  /* 0x00000024000c7c82 */ /* 0x000fe20008000000 */
[----:B------:R-:W-:Y:S01]  /*4ac0*/  SEL R0, RZ, 0x1, P0 ;  /* 0x00000001ff007807 */ /* 0x000fe20000000000 */
[----:B------:R-:W-:Y:S01]  /*4ad0*/  UIADD3 UR20, UPT, UPT, UR13, UR62, URZ ;  /* 0x0000003e0d147290 */ /* 0x000fe2000fffe0ff */
[----:B------:R-:W-:Y:S01]  /*4ae0*/  IMAD.U32 R8, RZ, RZ, UR5 ;  /* 0x00000005ff087e24 */ /* 0x000fe2000f8e00ff */
[----:B------:R-:W-:Y:S01]  /*4af0*/  SEL R14, R14, RZ, P0 ;  /* 0x000000ff0e0e7207 */ /* 0x000fe20000000000 */
[----:B------:R-:W-:Y:S01]  /*4b00*/  UIADD3 UR16, UPT, UPT, UR14, UR59, URZ ;  /* 0x0000003b0e107290 */ /* 0x000fe2000fffe0ff */
[----:B------:R-:W-:Y:S01]  /*4b10*/  LOP3.LUT R13, R13, R0, RZ, 0x3c, !PT ;  /* 0x000000000d0d7212 */ /* 0x000fe200078e3cff */
[----:B------:R-:W-:Y:S01]  /*4b20*/  UPLOP3.LUT UP3, UPT, UPT, UPT, UPT, 0x80, 0x8 ;  /* 0x000000000008789c */ /* 0x000fe20003f6f070 */
[----:B------:R-:W-:Y:S02]  /*4b30*/  UMOV UR36, UR26 ;  /* 0x0000001a00247c82 */ /* 0x000fe40008000000 */
[----:B------:R-:W-:Y:S01]  /*4b40*/  IMAD.U32 R9, RZ, RZ, UR4 ;  /* 0x00000004ff097e24 */ /* 0x000fe2000f8e00ff */
[----:B------:R-:W-:Y:S04]  /*4b50*/  @!P1 R2UR UR4, R8 ;  /* 0x00000000080492ca */ /* 0x000fe800000e0000 */
[----:B------:R-:W-:Y:S11]  /*4b60*/  @!P1 R2UR UR5, R9 ;  /* 0x00000000090592ca */ /* 0x000ff600000e0000 */
[----:B------:R-:W-:Y:S02]  /*4b70*/  @!UPT UIADD3 URZ, UPT, UPT, URZ, URZ, URZ ;  /* 0x000000fffffff290 */ /* 0x000fe4000fffe0ff */
[----:B------:R2:W-:Y:S01]  /*4b80*/  @!UP0 UTMALDG.3D [UR8], [UR4], desc[UR6] ;  /* 0x00000608040085b4 */ /* 0x0005e20008011000 */
[----:B------:R2:W-:Y:S01]  /*4b90*/  @!P1 SYNCS.ARRIVE.TRANS64.RED.A0TR RZ, [UR21+0x48], R7 ;  /* 0x00004807ffff99a7 */ /* 0x0005e20008300415 */
[----:B------:R-:W-:Y:S01]  /*4ba0*/  SYNCS.ARRIVE.TRANS64.RED.A1T0 RZ, [UR33], RZ ;  /* 0x000000ffffff79a7 */ /* 0x000fe20008100421 */
[----:B------:R-:W-:Y:S05]  /*4bb0*/  BRA.U UP1, `(.L_x_83) ;  /* 0xfffffff5012c7547 */ /* 0x000fea000b83ffff */
[----:B------:R-:W-:-:S04]  /*4bc0*/  SHF.L.U32 R3, R15, 0x1f, RZ ;  /* 0x0000001f0f037819 */ /* 0x000fc800000006ff */
[----:B------:R-:W3:Y:S02]  /*4bd0*/  SYNCS.PHASECHK.TRANS64.TRYWAIT P0, [UR21+0x50], R3 ;  /* 0x00005003ff0075a7 */ /* 0x000ee40008001115 */
[----:B---3--:R-:W-:Y:S05]  /*4be0*/  @!P0 BRA `(.L_x_84) ;  /* 0x00000034002c8947 */ /* 0x008fea0003800000 */
.L_x_146:
[----:B---3--:R-:W-:-:S07]  /*4bf0*/  MOV R0, UR21 ;  /* 0x0000001500007c02 */ /* 0x008fce0008000f00 */
.L_x_85:
[----:B---3--:R-:W-:-:S04]  /*4c00*/  SHF.L.U32 R3, R15, 0x1f, RZ ;  /* 0x0000001f0f037819 */ /* 0x008fc800000006ff */
[----:B------:R3:W4:Y:S03]  /*4c10*/  SYNCS.PHASECHK.TRANS64.TRYWAIT P0, [R0+URZ+0x58], R3 ;  /* 0x00005803000075a7 */ /* 0x00072600080011ff */
[----:B----4-:R-:W-:Y:S05]  /*4c20*/  @!P0 NANOSLEEP.SYNCS 0x989680 ;  /* 0x009896800000895d */ /* 0x010fea0003900000 */
[----:B------:R-:W4:Y:S02]  /*4c30*/  @!P0 SYNCS.PHASECHK.TRANS64 P0, [R0+URZ+0x58], R3 ;  /* 0x00005803000085a7 */ /* 0x000f2400080010ff */
[----:B-12-4-:R-:W-:Y:S05]  /*4c40*/  @P0 EXIT ;  /* 0x000000000000094d */ /* 0x016fea0003800000 */
[----:B------:R-:W-:Y:S05]  /*4c50*/  BRA `(.L_x_85) ;  /* 0xfffffffc00e87947 */ /* 0x000fea000383ffff */
.L_x_74:
[----:B------:R-:W-:-:S06]  /*4c60*/  UISETP.GE.AND UP0, UPT, UR17, 0x4, UPT ;  /* 0x000000041100788c */ /* 0x000fcc000bf06270 */
[----:B------:R-:W-:-:S13]  /*4c70*/  PLOP3.LUT P0, PT, PT, PT, UP0, 0x80, 0x8 ;  /* 0x000000000008781c */ /* 0x000fda0003f0f008 */
[----:B-1----:R-:W-:Y:S05]  /*4c80*/  @!P0 EXIT ;  /* 0x000000000000894d */ /* 0x002fea0003800000 */
[----:B------:R-:W1:Y:S08]  /*4c90*/  S2UR UR4, SR_CgaCtaId ;  /* 0x00000000000479c3 */ /* 0x000e700000008800 */
[----:B------:R-:W-:Y:S01]  /*4ca0*/  BAR.SYNC.DEFER_BLOCKING 0x6, 0xa0 ;  /* 0x0182800000007b1d */ /* 0x000fe20000010000 */
[C---:B------:R-:W-:Y:S01]  /*4cb0*/  IMAD.SHL.U32 R7, R93.reuse, 0x40, RZ ;  /* 0x000000405d077824 */ /* 0x040fe200078e00ff */
[C---:B------:R-:W-:Y:S01]  /*4cc0*/  LOP3.LUT R95, R93.reuse, 0x60, RZ, 0xc0, !PT ;  /* 0x000000605d5f7812 */ /* 0x040fe200078ec0ff */
[----:B------:R-:W-:-:S02]  /*4cd0*/  IMAD.SHL.U32 R4, R93, 0x20, RZ ;  /* 0x000000205d047824 */ /* 0x000fc400078e00ff */
[----:B------:R-:W-:Y:S02]  /*4ce0*/  HFMA2 R36, -RZ, RZ, 0, 0 ;  /* 0x00000000ff247431 */ /* 0x000fe400000001ff */
[----:B------:R-:W-:Y:S01]  /*4cf0*/  IMAD.SHL.U32 R6, R93, 0x2, RZ ;  /* 0x000000025d067824 */ /* 0x000fe200078e00ff */
[----:B------:R-:W-:Y:S01]  /*4d00*/  UMOV UR44, 0x400 ;  /* 0x00000400002c7882 */ /* 0x000fe20000000000 */
[----:B------:R-:W2:Y:S01]  /*4d10*/  LDC.64 R82, c[0x0][0x8b0] ;  /* 0x00022c00ff527b82 */ /* 0x000ea20000000a00 */
[----:B------:R-:W-:Y:S01]  /*4d20*/  LOP3.LUT R5, R7, 0x180, RZ, 0xc0, !PT ;  /* 0x0000018007057812 */ /* 0x000fe200078ec0ff */
[----:B------:R-:W-:Y:S01]  /*4d30*/  IMAD.U32 R37, R93, 0x10000, RZ ;  /* 0x000100005d257824 */ /* 0x000fe200078e00ff */
[----:B------:R-:W-:Y:S01]  /*4d40*/  LOP3.LUT R4, R4, 0xc00, RZ, 0xc0, !PT ;  /* 0x00000c0004047812 */ /* 0x000fe200078ec0ff */
[----:B------:R-:W-:Y:S01]  /*4d50*/  IMAD.MOV.U32 R92, RZ, RZ, RZ ;  /* 0x000000ffff5c7224 */ /* 0x000fe200078e00ff */
[----:B------:R-:W-:Y:S01]  /*4d60*/  LOP3.LUT R6, R5, 0x20, R6, 0xf8, !PT ;  /* 0x0000002005067812 */ /* 0x000fe200078ef806 */
[----:B------:R-:W-:Y:S01]  /*4d70*/  IMAD.SHL.U32 R5, R93, 0x8, RZ ;  /* 0x000000085d057824 */ /* 0x000fe200078e00ff */
[----:B------:R-:W-:Y:S01]  /*4d80*/  LOP3.LUT R4, R4, 0x40, R7, 0xf8, !PT ;  /* 0x0000004004047812 */ /* 0x000fe200078ef807 */
[----:B------:R-:W3:Y:S01]  /*4d90*/  LDC.64 R80, c[0x0][0x8a8] ;  /* 0x00022a00ff507b82 */ /* 0x000ee20000000a00 */
[----:B------:R-:W-:Y:S01]  /*4da0*/  LOP3.LUT R37, R37, 0x600000, RZ, 0xc0, !PT ;  /* 0x0060000025257812 */ /* 0x000fe200078ec0ff */
[----:B------:R-:W-:Y:S01]  /*4db0*/  IMAD.MOV.U32 R87, RZ, RZ, RZ ;  /* 0x000000ffff577224 */ /* 0x000fe200078e00ff */
[----:B------:R-:W-:-:S02]  /*4dc0*/  LOP3.LUT R5, R6, 0x30, R5, 0x78, !PT ;  /* 0x0000003006057812 */ /* 0x000fc400078e7805 */
[----:B------:R-:W-:Y:S02]  /*4dd0*/  CS2R R90, SRZ ;  /* 0x00000000005a7805 */ /* 0x000fe4000001ff00 */
[----:B------:R-:W-:Y:S01]  /*4de0*/  LOP3.LUT R4, R4, 0x200, R7, 0xf8, !PT ;  /* 0x0000020004047812 */ /* 0x000fe200078ef807 */
[----:B------:R-:W-:Y:S01]  /*4df0*/  IMAD.MOV.U32 R89, RZ, RZ, RZ ;  /* 0x000000ffff597224 */ /* 0x000fe200078e00ff */
[----:B------:R-:W-:Y:S01]  /*4e00*/  LOP3.LUT R93, R93, 0x2, RZ, 0xc0, !PT ;  /* 0x000000025d5d7812 */ /* 0x000fe200078ec0ff */
[----:B-1----:R-:W-:Y:S01]  /*4e10*/  ULEA UR44, UR4, UR44, 0x18 ;  /* 0x0000002c042c7291 */ /* 0x002fe2000f8ec0ff */
[----:B------:R-:W-:Y:S01]  /*4e20*/  LOP3.LUT R71, R4, R5, RZ, 0xfc, !PT ;  /* 0x0000000504477212 */ /* 0x000fe200078efcff */
[----:B------:R-:W1:Y:S01]  /*4e30*/  LDCU UR57, c[0x0][0x370] ;  /* 0x00006e00ff3977ac */ /* 0x000e620008000800 */
[----:B------:R-:W-:Y:S01]  /*4e40*/  IADD3 R88, PT, PT, -R93, RZ, RZ ;  /* 0x000000ff5d587210 */ /* 0x000fe20007ffe1ff */
[----:B------:R-:W-:Y:S01]  /*4e50*/  UIADD3 UR4, UPT, UPT, UR44, 0x2200, URZ ;  /* 0x000022002c047890 */ /* 0x000fe2000fffe0ff */
[----:B------:R-:W4:Y:S04]  /*4e60*/  LDCU UR43, c[0x0][0xb0c] ;  /* 0x00016180ff2b77ac */ /* 0x000f280008000800 */
[----:B------:R-:W1:Y:S01]  /*4e70*/  LDS R0, [UR44+0x120] ;  /* 0x0001202cff007984 */ /* 0x000e620008000800 */
[----:B------:R-:W-:Y:S01]  /*4e80*/  IMAD.U32 R94, RZ, RZ, UR4 ;  /* 0x00000004ff5e7e24 */ /* 0x000fe2000f8e00ff */
[----:B------:R-:W1:Y:S01]  /*4e90*/  LDCU UR39, c[0x0][0xb30] ;  /* 0x00016600ff2777ac */ /* 0x000e620008000800 */
[----:B------:R-:W1:Y:S01]  /*4ea0*/  LDCU.64 UR46, c[0x0][0x888] ;  /* 0x00011100ff2e77ac */ /* 0x000e620008000a00 */
[----:B------:R-:W1:Y:S01]  /*4eb0*/  LDCU.64 UR40, c[0x0][0xb28] ;  /* 0x00016500ff2877ac */ /* 0x000e620008000a00 */
[----:B------:R-:W1:Y:S01]  /*4ec0*/  LDCU.64 UR60, c[0x0][0x890] ;  /* 0x00011200ff3c77ac */ /* 0x000e620008000a00 */
[----:B------:R-:W1:Y:S01]  /*4ed0*/  LDCU.128 UR52, c[0x0][0xb10] ;  /* 0x00016200ff3477ac */ /* 0x000e620008000c00 */
[----:B------:R-:W1:Y:S01]  /*4ee0*/  LDCU UR56, c[0x0][0x374] ;  /* 0x00006e80ff3877ac */ /* 0x000e620008000800 */
[----:B------:R-:W-:Y:S01]  /*4ef0*/  UIADD3 UR63, UPT, UPT, UR44, 0x200, URZ ;  /* 0x000002002c3f7890 */ /* 0x000fe2000fffe0ff */
[----:B-1234-:R-:W-:-:S11]  /*4f00*/  IMAD.IADD R37, R0, 0x1, R37 ;  /* 0x0000000100257824 */ /* 0x01efd600078e0225 */
.L_x_111:
[----:B------:R-:W-:Y:S02]  /*4f10*/  LEA R3, R87, UR44, 0x3 ;  /* 0x0000002c57037c11 */ /* 0x000fe4000f8e18ff */
[----:B------:R-:W-:Y:S02]  /*4f20*/  SHF.L.U32 R0, R91, 0x1f, RZ ;  /* 0x0000001f5b007819 */ /* 0x000fe400000006ff */
[----:B------:R-:W-:Y:S02]  /*4f30*/  LEA R5, R87, UR44, 0x4 ;  /* 0x0000002c57057c11 */ /* 0x000fe4000f8e20ff */
[----:B-1----:R-:W1:Y:S02]  /*4f40*/  SYNCS.PHASECHK.TRANS64.TRYWAIT P0, [R3+URZ+0x70], R0 ;  /* 0x00007000030075a7 */ /* 0x002e6400080011ff */
[----:B-1----:R-:W-:Y:S05]  /*4f50*/  @!P0 BRA `(.L_x_86) ;  /* 0x0000003000688947 */ /* 0x002fea0003800000 */
.L_x_147:
        /* <DEDUP_REMOVED lines=11> */
[----:B------:R-:W-:Y:S01]  /*5010*/  PLOP3.LUT P0, PT, PT, PT, UP1, 0x80, 0x8 ;  /* 0x000000000008781c */ /* 0x000fe20003f0f018 */
[----:B------:R-:W-:Y:S11]  /*5020*/  UP2UR UR45, UPR, URZ, 0x2 ;  /* 0x00000002ff2d7883 */ /* 0x000ff60008000000 */
[----:B------:R-:W-:Y:S01]  /*5030*/  @!UPT UIADD3 URZ, UPT, UPT, URZ, URZ, URZ ;  /* 0x000000fffffff290 */ /* 0x000fe2000fffe0ff */
[----:B-1----:R-:W-:Y:S02]  /*5040*/  @P0 SHF.R.U32.HI R0, RZ, 0x10, R5 ;  /* 0x00000010ff000819 */ /* 0x002fe40000011605 */
        /* <DEDUP_REMOVED lines=12> */
[----:B------:R-:W2:Y:S01]  /*5110*/  LDCU UR12, c[0x0][0xb20] ;  /* 0x00016400ff0c77ac */ /* 0x000ea20008000800 */
[----:B------:R-:W-:Y:S02]  /*5120*/  UIMAD.WIDE.U32 UR4, UR56, UR55, URZ ;  /* 0x00000037380472a5 */ /* 0x000fe4000f8e00ff */
[----:B------:R-:W-:Y:S02]  /*5130*/  UIMAD.WIDE.U32 UR6, UR57, UR52, URZ ;  /* 0x00000034390672a5 */ /* 0x000fe4000f8e00ff */
[----:B------:R-:W-:Y:S02]  /*5140*/  UISETP.NE.AND UP0, UPT, UR54, 0x1, UPT ;  /* 0x000000013600788c */ /* 0x000fe4000bf05270 */
[----:B------:R-:W-:Y:S02]  /*5150*/  UIMAD.WIDE.U32 UR8, UR37, UR55, URZ ;  /* 0x00000037250872a5 */ /* 0x000fe4000f8e00ff */
[----:B------:R-:W-:Y:S02]  /*5160*/  UIMAD.WIDE.U32 UR10, UR38, UR52, URZ ;  /* 0x00000034260a72a5 */ /* 0x000fe4000f8e00ff */
[----:B------:R-:W-:Y:S02]  /*5170*/  UISETP.NE.AND UP1, UPT, UR43, 0x1, UPT ;  /* 0x000000012b00788c */ /* 0x000fe4000bf25270 */
[----:B------:R-:W-:Y:S01]  /*5180*/  UISETP.NE.AND UP2, UPT, UR42, 0x1, UPT ;  /* 0x000000012a00788c */ /* 0x000fe2000bf45270 */
[----:B------:R-:W-:Y:S02]  /*5190*/  UMOV UR4, UR5 ;  /* 0x0000000500047c82 */ /* 0x000fe40008000000 */
[----:B--2---:R-:W-:Y:S03]  /*51a0*/  USHF.R.U32.HI UR5, URZ, UR12, UR4 ;  /* 0x0000000cff057299 */ /* 0x004fe60008011604 */
[----:B------:R-:W-:Y:S02]  /*51b0*/  UMOV UR4, UR7 ;  /* 0x0000000700047c82 */ /* 0x000fe40008000000 */
[----:B------:R-:W-:Y:S02]  /*51c0*/  USHF.R.U32.HI UR7, URZ, UR53, UR4 ;  /* 0x00000035ff077299 */ /* 0x000fe40008011604 */
[----:B------:R-:W-:Y:S02]  /*51d0*/  USEL UR4, UR56, UR5, !UP0 ;  /* 0x0000000538047287 */ /* 0x000fe4000c000000 */
[----:B------:R-:W-:Y:S01]  /*51e0*/  USEL UR7, UR57, UR7, !UP1 ;  /* 0x0000000739077287 */ /* 0x000fe2000c800000 */
[----:B------:R-:W-:Y:S01]  /*51f0*/  UMOV UR5, UR9 ;  /* 0x0000000900057c82 */ /* 0x000fe20008000000 */
[----:B------:R-:W-:Y:S02]  /*5200*/  UIMAD.WIDE.U32 UR8, UR4, UR40, URZ ;  /* 0x00000028040872a5 */ /* 0x000fe4000f8e00ff */
[----:B------:R-:W-:Y:S03]  /*5210*/  USHF.R.U32.HI UR6, URZ, UR12, UR5 ;  /* 0x0000000cff067299 */ /* 0x000fe60008011605 */
[----:B------:R-:W-:Y:S01]  /*5220*/  UMOV UR5, UR11 ;  /* 0x0000000b00057c82 */ /* 0x000fe20008000000 */
[----:B------:R-:W-:Y:S02]  /*5230*/  UIMAD.WIDE.U32 UR10, UR7, UR40, URZ ;  /* 0x00000028070a72a5 */ /* 0x000fe4000f8e00ff */
[----:B------:R-:W-:Y:S02]  /*5240*/  USHF.R.U32.HI UR12, URZ, UR53, UR5 ;  /* 0x00000035ff0c7299 */ /* 0x000fe40008011605 */
[----:B------:R-:W-:Y:S01]  /*5250*/  USEL UR6, UR37, UR6, !UP0 ;  /* 0x0000000625067287 */ /* 0x000fe2000c000000 */
[----:B------:R-:W-:Y:S02]  /*5260*/  UMOV UR5, UR9 ;  /* 0x0000000900057c82 */ /* 0x000fe40008000000 */
[----:B------:R-:W-:Y:S01]  /*5270*/  UMOV UR10, UR11 ;  /* 0x0000000b000a7c82 */ /* 0x000fe20008000000 */
[----:B------:R-:W-:Y:S02]  /*5280*/  @UP2 USHF.R.U32.HI UR4, URZ, UR41, UR5 ;  /* 0x00000029ff042299 */ /* 0x000fe40008011605 */
[----:B------:R-:W-:Y:S02]  /*5290*/  @UP2 USHF.R.U32.HI UR7, URZ, UR41, UR10 ;  /* 0x00000029ff072299 */ /* 0x000fe4000801160a */
[----:B------:R-:W-:Y:S02]  /*52a0*/  UIMAD UR4, UR42, UR4, URZ ;  /* 0x000000042a0472a4 */ /* 0x000fe4000f8e02ff */
[----:B------:R-:W-:Y:S02]  /*52b0*/  UIMAD.WIDE.U32 UR10, UR6, UR40, URZ ;  /* 0x00000028060a72a5 */ /* 0x000fe4000f8e00ff */
[----:B------:R-:W-:Y:S02]  /*52c0*/  USEL UR5, UR38, UR12, !UP1 ;  /* 0x0000000c26057287 */ /* 0x000fe4000c800000 */
[----:B------:R-:W-:Y:S02]  /*52d0*/  UIMAD UR8, UR42, UR7, URZ ;  /* 0x000000072a0872a4 */ /* 0x000fe4000f8e02ff */
[----:B------:R-:W-:Y:S03]  /*52e0*/  UISETP.GE.AND UP0, UPT, UR6, UR4, UPT ;  /* 0x000000040600728c */ /* 0x000fe6000bf06270 */
[----:B------:R-:W-:Y:S01]  /*52f0*/  UMOV UR4, UR11 ;  /* 0x0000000b00047c82 */ /* 0x000fe20008000000 */
[----:B------:R-:W-:Y:S02]  /*5300*/  UISETP.GE.OR UP0, UPT, UR5, UR8, UP0 ;  /* 0x000000080500728c */ /* 0x000fe40008706670 */
[----:B------:R-:W-:Y:S02]  /*5310*/  USHF.R.U32.HI UR4, URZ, UR41, UR4 ;  /* 0x00000029ff047299 */ /* 0x000fe40008011604 */
[----:B------:R-:W-:Y:S02]  /*5320*/  UIMAD.WIDE.U32 UR8, UR5, UR40, URZ ;  /* 0x00000028050872a5 */ /* 0x000fe4000f8e00ff */
[----:B------:R-:W-:Y:S02]  /*5330*/  USEL UR11, UR6, UR4, !UP2 ;  /* 0x00000004060b7287 */ /* 0x000fe4000d000000 */
[----:B------:R-:W-:Y:S02]  /*5340*/  UIADD3 UR8, UPT, UPT, -UR5, URZ, URZ ;  /* 0x000000ff05087290 */ /* 0x000fe4000fffe1ff */
[----:B------:R-:W-:Y:S01]  /*5350*/  UIADD3 UR10, UPT, UPT, -UR11, URZ, URZ ;  /* 0x000000ff0b0a7290 */ /* 0x000fe2000fffe1ff */
[----:B------:R-:W-:Y:S01]  /*5360*/  @!UP0 UMOV UR4, UR9 ;  /* 0x0000000900048c82 */ /* 0x000fe20008000000 */
[----:B------:R-:W-:Y:S02]  /*5370*/  UIADD3 UR9, UPT, UPT, -UR6, URZ, URZ ;  /* 0x000000ff06097290 */ /* 0x000fe4000fffe1ff */
[----:B------:R-:W-:Y:S02]  /*5380*/  @!UP0 USHF.R.U32.HI UR4, URZ, UR41, UR4 ;  /* 0x00000029ff048299 */ /* 0x000fe40008011604 */
[----:B------:R-:W-:Y:S02]  /*5390*/  UIMAD UR10, UR42, UR10, UR6 ;  /* 0x0000000a2a0a72a4 */ /* 0x000fe4000f8e0206 */
[----:B------:R-:W-:Y:S04]  /*53a0*/  @!UP0 USEL UR4, UR5, UR4, !UP2 ;  /* 0x0000000405048287 */ /* 0x000fe8000d000000 */
[----:B------:R-:W-:Y:S02]  /*53b0*/  @!UP0 UIMAD UR10, UR7, UR10, UR4 ;  /* 0x0000000a070a82a4 */ /* 0x000fe4000f8e0204 */
[----:B------:R-:W-:Y:S02]  /*53c0*/  @!UP0 UIADD3 UR11, UPT, UPT, UR11, -UR4, URZ ;  /* 0x800000040b0b8290 */ /* 0x000fe4000fffe0ff */
[----:B------:R-:W-:Y:S02]  /*53d0*/  UIMAD UR7, UR43, UR8, UR38 ;  /* 0x000000082b0772a4 */ /* 0x000fe4000f8e0226 */
[----:B------:R-:W-:Y:S02]  /*53e0*/  @!UP0 UIMAD UR6, UR11, UR42, UR5 ;  /* 0x0000002a0b0682a4 */ /* 0x000fe4000f8e0205 */
[----:B------:R-:W-:Y:S01]  /*53f0*/  UIMAD UR4, UR54, UR9, UR37 ;  /* 0x00000009360472a4 */ /* 0x000fe2000f8e0225 */
[----:B------:R-:W-:Y:S02]  /*5400*/  @!UP0 UMOV UR5, UR10 ;  /* 0x0000000a00058c82 */ /* 0x000fe40008000000 */
[----:B------:R-:W-:Y:S02]  /*5410*/  UIMAD UR38, UR5, UR43, UR7 ;  /* 0x0000002b052672a4 */ /* 0x000fe4000f8e0207 */
[----:B------:R-:W-:Y:S11]  /*5420*/  UIMAD UR37, UR6, UR54, UR4 ;  /* 0x00000036062572a4 */ /* 0x000ff6000f8e0204 */
[----:B------:R-:W-:Y:S01]  /*5430*/  @!UPT UIADD3 URZ, UPT, UPT, URZ, URZ, URZ ;  /* 0x000000fffffff290 */ /* 0x000fe2000fffe0ff */
.L_x_87:
[----:B------:R-:W-:Y:S01]  /*5440*/  UISETP.NE.AND UP0, UPT, UR39, 0x1, UPT ;  /* 0x000000012700788c */ /* 0x000fe2000bf05270 */
[----:B------:R-:W-:Y:S01]  /*5450*/  IADD3 R87, PT, PT, R87, 0x1, RZ ;  /* 0x0000000157577810 */ /* 0x000fe20007ffe0ff */
[----:B------:R-:W-:Y:S02]  /*5460*/  USHF.L.U32 UR50, UR16, 0x6, URZ ;  /* 0x0000000610327899 */ /* 0x000fe400080006ff */
[----:B------:R-:W-:Y:S07]  /*5470*/  USHF.L.U32 UR49, UR20, 0x7, URZ ;  /* 0x0000000714317899 */ /* 0x000fee00080006ff */
[----:B------:R-:W2:Y:S01]  /*5480*/  @!UP0 LDCU.128 UR12, c[0x0][0xb10] ;  /* 0x00016200ff0c87ac */ /* 0x000ea20008000c00 */
[----:B------:R-:W3:Y:S01]  /*5490*/  @!UP0 LDCU UR5, c[0x0][0xb0c] ;  /* 0x00016180ff0587ac */ /* 0x000ee20008000800 */
[----:B------:R-:W4:Y:S01]  /*54a0*/  @!UP0 LDCU UR10, c[0x0][0xb20] ;  /* 0x00016400ff0a87ac */ /* 0x000f220008000800 */
[----:B--2---:R-:W-:Y:S02]  /*54b0*/  UIMAD.WIDE.U32 UR8, UR38, UR12, URZ ;  /* 0x0000000c260872a5 */ /* 0x004fe4000f8e00ff */
[----:B------:R-:W-:Y:S02]  /*54c0*/  UIMAD.WIDE.U32 UR6, UR37, UR15, URZ ;  /* 0x0000000f250672a5 */ /* 0x000fe4000f8e00ff */
[----:B------:R-:W-:Y:S03]  /*54d0*/  @!UP0 UISETP.NE.AND UP1, UPT, UR14, 0x1, UPT ;  /* 0x000000010e00888c */ /* 0x000fe6000bf25270 */
[----:B------:R-:W-:Y:S01]  /*54e0*/  @!UP0 UMOV UR4, UR9 ;  /* 0x0000000900048c82 */ /* 0x000fe20008000000 */
[----:B---3--:R-:W-:Y:S02]  /*54f0*/  @!UP0 UISETP.NE.AND UP2, UPT, UR5, 0x1, UPT ;  /* 0x000000010500888c */ /* 0x008fe4000bf45270 */
[----:B------:R-:W-:Y:S01]  /*5500*/  @!UP0 USHF.R.U32.HI UR4, URZ, UR13, UR4 ;  /* 0x0000000dff048299 */ /* 0x000fe20008011604 */
[----:B------:R-:W-:Y:S02]  /*5510*/  @!UP0 UMOV UR6, UR7 ;  /* 0x0000000700068c82 */ /* 0x000fe40008000000 */
[----:B----4-:R-:W-:Y:S02]  /*5520*/  @!UP0 USHF.R.U32.HI UR6, URZ, UR10, UR6 ;  /* 0x0000000aff068299 */ /* 0x010fe40008011606 */
[----:B------:R-:W-:Y:S02]  /*5530*/  @!UP0 USEL UR7, UR38, UR4, !UP2 ;  /* 0x0000000426078287 */ /* 0x000fe4000d000000 */
[----:B------:R-:W-:Y:S04]  /*5540*/  @!UP0 USEL UR6, UR37, UR6, !UP1 ;  /* 0x0000000625068287 */ /* 0x000fe8000c800000 */
[----:B------:R-:W-:Y:S02]  /*5550*/  @!UP0 UIADD3 UR4, UPT, UPT, -UR7, UR6, URZ ;  /* 0x0000000607048290 */ /* 0x000fe4000fffe1ff */
[----:B------:R-:W-:Y:S02]  /*5560*/  @!UP0 UIADD3 UR6, UPT, UPT, UR7, -UR6, URZ ;  /* 0x8000000607068290 */ /* 0x000fe4000fffe0ff */
[----:B------:R-:W-:Y:S02]  /*5570*/  @!UP0 UIMAD UR38, UR4, UR5, UR38 ;  /* 0x00000005042682a4 */ /* 0x000fe4000f8e0226 */
[----:B------:R-:W-:Y:S02]  /*5580*/  @!UP0 UIMAD UR37, UR6, UR14, UR37 ;  /* 0x0000000e062582a4 */ /* 0x000fe4000f8e0225 */
[----:B------:R-:W-:Y:S09]  /*5590*/  ULOP3.LUT UP0, URZ, UR63, 0x1b0, URZ, 0xc0, !UPT ;  /* 0x000001b03fff7892 */ /* 0x000ff2000f80c0ff */
[----:B------:R-:W-:Y:S05]  /*55a0*/  BRA.U !UP0, `(.L_x_88) ;  /* 0x0000000108407547 */ /* 0x000fea000b800000 */
[----:B------:R-:W2:Y:S01]  /*55b0*/  LDCU.64 UR8, c[0x4][0x80] ;  /* 0x01001000ff0877ac */ /* 0x000ea20008000a00 */
[----:B------:R-:W-:Y:S01]  /*55c0*/  MOV R3, 0x0 ;  /* 0x0000000000037802 */ /* 0x000fe20000000f00 */
[----:B------:R-:W-:Y:S02]  /*55d0*/  HFMA2 R12, -RZ, RZ, 0, 5.9604644775390625e-08 ;  /* 0x00000001ff0c7431 */ /* 0x000fe400000001ff */
[----:B------:R-:W-:Y:S02]  /*55e0*/  IMAD.MOV.U32 R8, RZ, RZ, 0x70 ;  /* 0x00000070ff087424 */ /* 0x000fe400078e00ff */
[----:B------:R-:W-:Y:S01]  /*55f0*/  IMAD.MOV.U32 R13, RZ, RZ, RZ ;  /* 0x000000ffff0d7224 */ /* 0x000fe200078e00ff */
[----:B------:R-:W3:Y:S01]  /*5600*/  LDCU.64 UR6, c[0x4][0x88] ;  /* 0x01001100ff0677ac */ /* 0x000ee20008000a00 */
[----:B------:R-:W4:Y:S01]  /*5610*/  LDC.64 R2, c[0x4][R3] ;  /* 0x0100000003027b82 */ /* 0x000f220000000a00 */
[----:B------:R-:W1:Y:S01]  /*5620*/  LDCU.64 UR4, c[0x4][0x8] ;  /* 0x01000100ff0477ac */ /* 0x000e620008000a00 */
[----:B--2---:R-:W-:Y:S01]  /*5630*/  MOV R5, UR9 ;  /* 0x0000000900057c02 */ /* 0x004fe20008000f00 */
[----:B------:R-:W-:Y:S01]  /*5640*/  IMAD.U32 R4, RZ, RZ, UR8 ;  /* 0x00000008ff047e24 */ /* 0x000fe2000f8e00ff */
[----:B---3--:R-:W-:Y:S01]  /*5650*/  MOV R7, UR7 ;  /* 0x0000000700077c02 */ /* 0x008fe20008000f00 */
[----:B------:R-:W-:Y:S01]  /*5660*/  IMAD.U32 R6, RZ, RZ, UR6 ;  /* 0x00000006ff067e24 */ /* 0x000fe2000f8e00ff */
[----:B-1----:R-:W-:Y:S01]  /*5670*/  MOV R11, UR5 ;  /* 0x00000005000b7c02 */ /* 0x002fe20008000f00 */
[----:B------:R-:W-:Y:S02]  /*5680*/  IMAD.U32 R10, RZ, RZ, UR4 ;  /* 0x00000004ff0a7e24 */ /* 0x000fe4000f8e00ff */
[----:B------:R-:W-:Y:S07]  /*5690*/  LEPC R20, `(.L_x_88) ;  /* 0x000000001014794e */ /* 0x000fee0000000000 */
[----:B----45:R-:W-:Y:S05]  /*56a0*/  CALL.ABS.NOINC R2 ;  /* 0x0000000002007343 */ /* 0x030fea0003c00000 */
.L_x_88:
[----:B------:R-:W-:Y:S01]  /*56b0*/  LOP3.LUT P0, RZ, R94, 0x1b0, RZ, 0xc0, !PT ;  /* 0x000001b05eff7812 */ /* 0x000fe2000780c0ff */
[----:B------:R-:W-:Y:S11]  /*56c0*/  BSSY.RECONVERGENT B6, `(.L_x_89) ;  /* 0x0000013000067945 */ /* 0x000ff60003800200 */
[----:B------:R-:W-:Y:S01]  /*56d0*/  @!UPT UIADD3 URZ, UPT, UPT, URZ, URZ, URZ ;  /* 0x000000fffffff290 */ /* 0x000fe2000fffe0ff */
[----:B------:R-:W-:Y:S05]  /*56e0*/  @!P0 BRA `(.L_x_90) ;  /* 0x0000000000408947 */ /* 0x000fea0003800000 */
        /* <DEDUP_REMOVED lines=16> */
.L_x_90:
[----:B------:R-:W-:Y:S05]  /*57f0*/  BSYNC.RECONVERGENT B6 ;  /* 0x0000000000067941 */ /* 0x000fea0003800200 */
.L_x_89:
[----:B------:R-:W-:Y:S01]  /*5800*/  R2UR UR4, R86 ;  /* 0x00000000560472ca */ /* 0x000fe200000e0000 */
[----:B------:R-:W-:Y:S01]  /*5810*/  UISETP.NE.U32.AND UP0, UPT, UR60, URZ, UPT ;  /* 0x000000ff3c00728c */ /* 0x000fe2000bf05070 */
[----:B------:R-:W-:Y:S02]  /*5820*/  ISETP.NE.U32.AND P4, PT, R82, RZ, PT ;  /* 0x000000ff5200720c */ /* 0x000fe40003f85070 */
[----:B------:R-:W-:Y:S01]  /*5830*/  ISETP.NE.U32.AND P2, PT, RZ, UR46, PT ;  /* 0x0000002eff007c0c */ /* 0x000fe2000bf45070 */
[----:B------:R-:W-:Y:S01]  /*5840*/  UISETP.NE.AND.EX UP1, UPT, UR61, URZ, UPT, UP0 ;  /* 0x000000ff3d00728c */ /* 0x000fe2000bf25300 */
[----:B------:R-:W-:Y:S01]  /*5850*/  ISETP.NE.AND.EX P4, PT, R83, RZ, PT, P4 ;  /* 0x000000ff5300720c */ /* 0x000fe20003f85340 */
[----:B------:R-:W-:Y:S01]  /*5860*/  UPLOP3.LUT UP0, UPT, UPT, UPT, UPT, 0x40, 0x4 ;  /* 0x000000000004789c */ /* 0x000fe20003f0e870 */
[----:B------:R-:W-:Y:S05]  /*5870*/  ISETP.NE.AND.EX P2, PT, RZ, UR47, PT, P2 ;  /* 0x0000002fff007c0c */ /* 0x000fea000bf45320 */
[----:B------:R-:W-:Y:S06]  /*5880*/  UISETP.NE.AND UP2, UPT, UR4, URZ, UPT ;  /* 0x000000ff0400728c */ /* 0x000fec000bf45270 */
[----:B------:R-:W-:Y:S05]  /*5890*/  PLOP3.LUT P1, PT, PT, PT, UP2, 0x80, 0x8 ;  /* 0x000000000008781c */ /* 0x000fea0003f2f028 */
[----:B------:R-:W-:Y:S06]  /*58a0*/  @UP2 UPLOP3.LUT UP0, UPT, UPT, UPT, UP1, 0x80, 0x8 ;  /* 0x000000000008289c */ /* 0x000fec0003f0f010 */
[----:B------:R-:W-:Y:S01]  /*58b0*/  PLOP3.LUT P0, PT, PT, PT, UP0, 0x80, 0x8 ;  /* 0x000000000008781c */ /* 0x000fe20003f0f008 */
[----:B------:R-:W-:Y:S01]  /*58c0*/  @!UPT UIADD3 URZ, UPT, UPT, URZ, URZ, URZ ;  /* 0x000000fffffff290 */ /* 0x000fe2000fffe0ff */
[----:B------:R-:W-:Y:S11]  /*58d0*/  BRA.U !UP1, `(.L_x_91) ;  /* 0x00000001093c7547 */ /* 0x000ff6000b800000 */
[----:B------:R-:W-:Y:S01]  /*58e0*/  UISETP.NE.U32.AND UP0, UPT, UR46, URZ, UPT ;  /* 0x000000ff2e00728c */ /* 0x000fe2000bf05070 */
[----:B-1----:R-:W-:Y:S01]  /*58f0*/  HFMA2 R0, -RZ, RZ, 0, 5.9604644775390625e-08 ;  /* 0x00000001ff007431 */ /* 0x002fe200000001ff */
[----:B------:R-:W1:Y:S01]  /*5900*/  LDCU.64 UR8, c[0x0][0x358] ;  /* 0x00006b00ff0877ac */ /* 0x000e620008000a00 */
[----:B------:R-:W-:Y:S01]  /*5910*/  IMAD.MOV.U32 R84, RZ, RZ, 0x1 ;  /* 0x00000001ff547424 */ /* 0x000fe200078e00ff */
[----:B------:R-:W-:Y:S06]  /*5920*/  UISETP.NE.AND.EX UP0, UPT, UR47, URZ, UPT, UP0 ;  /* 0x000000ff2f00728c */ /* 0x000fec000bf05300 */
[----:B------:R-:W-:Y:S05]  /*5930*/  PLOP3.LUT P3, PT, PT, PT, UP0, 0x80, 0x8 ;  /* 0x000000000008781c */ /* 0x000fea0003f6f008 */
[----:B------:R-:W2:Y:S01]  /*5940*/  @UP0 LDCU.64 UR4, c[0x0][0x888] ;  /* 0x00011100ff0407ac */ /* 0x000ea20008000a00 */
[----:B------:R-:W-:Y:S07]  /*5950*/  @UP0 UIMAD UR6, UR36, UR60, URZ ;  /* 0x0000003c240602a4 */ /* 0x000fee000f8e02ff */
[----:B------:R-:W-:Y:S01]  /*5960*/  @!P3 PRMT R84, R0, 0x7610, R84 ;  /* 0x000076100054b816 */ /* 0x000fe20000000054 */
[----:B--2---:R-:W-:Y:S06]  /*5970*/  @UP0 UIMAD.WIDE UR4, UR6, 0x4, UR4 ;  /* 0x00000004060408a5 */ /* 0x004fec000f8e0204 */
[----:B------:R-:W-:Y:S01]  /*5980*/  IMAD.U32 R2, RZ, RZ, UR4 ;  /* 0x00000004ff027e24 */ /* 0x000fe2000f8e00ff */
[----:B------:R-:W-:Y:S04]  /*5990*/  MOV R3, UR5 ;  /* 0x0000000500037c02 */ /* 0x000fe80008000f00 */
[----:B------:R-:W2:Y:S01]  /*59a0*/  @!UP0 LDCU UR4, c[0x0][0x880] ;  /* 0x00011000ff0487ac */ /* 0x000ea20008000800 */
[----:B-1---5:R3:W5:Y:S02]  /*59b0*/  @P3 LDG.E R41, desc[UR8][R2.64] ;  /* 0x0000000802293981 */ /* 0x022764000c1e1900 */
[----:B--23--:R-:W-:Y:S02]  /*59c0*/  @!P3 IMAD.U32 R41, RZ, RZ, UR4 ;  /* 0x00000004ff29be24 */ /* 0x00cfe4000f8e00ff */
.L_x_91:
[----:B------:R-:W-:Y:S05]  /*59d0*/  @!P4 BRA `(.L_x_92) ;  /* 0x000000000024c947 */ /* 0x000fea0003800000 */
[----:B------:R-:W-:Y:S01]  /*59e0*/  ISETP.NE.U32.AND P3, PT, R80, RZ, PT ;  /* 0x000000ff5000720c */ /* 0x000fe20003f65070 */
[----:B------:R-:W2:Y:S03]  /*59f0*/  LDCU.64 UR4, c[0x0][0x358] ;  /* 0x00006b00ff0477ac */ /* 0x000ea60008000a00 */
[----:B------:R-:W-:Y:S11]  /*5a00*/  ISETP.NE.AND.EX P3, PT, R81, RZ, PT, P3 ;  /* 0x000000ff5100720c */ /* 0x000ff60003f65330 */
[----:B------:R-:W-:Y:S02]  /*5a10*/  @!UPT UIADD3 URZ, UPT, UPT, URZ, URZ, URZ ;  /* 0x000000fffffff290 */ /* 0x000fe4000fffe0ff */
[----:B------:R-:W3:Y:S01]  /*5a20*/  @P3 LDC.64 R2, c[0x0][0x8a8] ;  /* 0x00022a00ff023b82 */ /* 0x000ee20000000a00 */
[----:B-1----:R-:W-:Y:S04]  /*5a30*/  @P3 IMAD R0, R82, UR36, RZ ;  /* 0x0000002452003c24 */ /* 0x002fe8000f8e02ff */
[----:B---3--:R-:W-:Y:S05]  /*5a40*/  @P3 IMAD.WIDE R2, R0, 0x4, R2 ;  /* 0x0000000400023825 */ /* 0x008fea00078e0202 */
[----:B--2--5:R2:W5:Y:S02]  /*5a50*/  @P3 LDG.E R38, desc[UR4][R2.64] ;  /* 0x0000000402263981 */ /* 0x024564000c1e1900 */
[----:B--2---:R-:W3:Y:S02]  /*5a60*/  @!P3 LDC R38, c[0x0][0x8a0] ;  /* 0x00022800ff26bb82 */ /* 0x004ee40000000800 */
.L_x_92:
[----:B-----5:R-:W-:Y:S01]  /*5a70*/  FSETP.NEU.AND P4, PT, R41, RZ, PT ;  /* 0x000000ff2900720b */ /* 0x020fe20003f8d000 */
[----:B------:R-:W-:Y:S01]  /*5a80*/  BSSY B1, `(.L_x_93) ;  /* 0x0000042000017945 */ /* 0x000fe20003800000 */
[----:B------:R-:W-:Y:S01]  /*5a90*/  SEL R5, RZ, 0xffffffff, P2 ;  /* 0xffffffffff057807 */ /* 0x000fe20001000000 */
[----:B------:R-:W-:Y:S01]  /*5aa0*/  IMAD.MOV.U32 R102, RZ, RZ, 0x1 ;  /* 0x00000001ff667424 */ /* 0x000fe200078e00ff */
[----:B------:R-:W-:Y:S02]  /*5ab0*/  LOP3.LUT P3, RZ, R84, 0xff, RZ, 0xc0, !PT ;  /* 0x000000ff54ff7812 */ /* 0x000fe4000786c0ff */
[----:B------:R-:W-:Y:S02]  /*5ac0*/  CS2R R78, SRZ ;  /* 0x00000000004e7805 */ /* 0x000fe4000001ff00 */
[----:B------:R-:W-:Y:S02]  /*5ad0*/  @P1 SEL R4, RZ, 0xffffffff, P4 ;  /* 0xffffffffff041807 */ /* 0x000fe40002000000 */
[----:B------:R-:W-:Y:S02]  /*5ae0*/  CS2R R76, SRZ ;  /* 0x00000000004c7805 */ /* 0x000fe4000001ff00 */
[----:B------:R-:W-:Y:S02]  /*5af0*/  LEA R2, R90, UR44, 0x3 ;  /* 0x0000002c5a027c11 */ /* 0x000fe4000f8e18ff */
[----:B------:R-:W-:Y:S02]  /*5b00*/  CS2R R74, SRZ ;  /* 0x00000000004a7805 */ /* 0x000fe4000001ff00 */
[----:B------:R-:W-:Y:S02]  /*5b10*/  @P0 SEL R4, R5, R4, !P3 ;  /* 0x0000000405040207 */ /* 0x000fe40005800000 */
[----:B------:R-:W-:Y:S02]  /*5b20*/  CS2R R72, SRZ ;  /* 0x0000000000487805 */ /* 0x000fe4000001ff00 */
[----:B------:R-:W-:Y:S02]  /*5b30*/  LEA R100, R36, UR44, 0x3 ;  /* 0x0000002c24647c11 */ /* 0x000fe4000f8e18ff */
[----:B------:R-:W-:Y:S02]  /*5b40*/  @P1 LOP3.LUT R4, R4, 0x1, RZ, 0xc0, !PT ;  /* 0x0000000104041812 */ /* 0x000fe400078ec0ff */
[----:B------:R-:W-:Y:S02]  /*5b50*/  SHF.L.U32 R3, R92, 0x1f, RZ ;  /* 0x0000001f5c037819 */ /* 0x000fe400000006ff */
[----:B------:R-:W-:Y:S02]  /*5b60*/  ISETP.NE.U32.OR P6, PT, R4, 0x1, !P1 ;  /* 0x000000010400780c */ /* 0x000fe40004fc5470 */
[----:B------:R-:W-:Y:S02]  /*5b70*/  PLOP3.LUT P2, PT, PT, PT, UP1, 0x80, 0x8 ;  /* 0x000000000008781c */ /* 0x000fe40003f4f018 */
[C---:B------:R-:W-:Y:S02]  /*5b80*/  LEA.HI R39, R36.reuse, R36, RZ, 0x1 ;  /* 0x0000002424277211 */ /* 0x040fe400078f08ff */
[----:B------:R-:W-:Y:S02]  /*5b90*/  SEL R4, RZ, 0xffffffff, P4 ;  /* 0xffffffffff047807 */ /* 0x000fe40002000000 */
[----:B------:R-:W-:Y:S01]  /*5ba0*/  P2R R96, PR, RZ, 0x40 ;  /* 0x00000040ff607803 */ /* 0x000fe20000000000 */
[C---:B-1----:R-:W-:Y:S01]  /*5bb0*/  IMAD.SHL.U32 R0, R39.reuse, 0x40, RZ ;  /* 0x0000004027007824 */ /* 0x042fe200078e00ff */
[----:B------:R-:W-:Y:S03]  /*5bc0*/  LOP3.LUT R39, R39, 0xffe, RZ, 0xc0, !PT ;  /* 0x00000ffe27277812 */ /* 0x000fe600078ec0ff */
[----:B------:R-:W-:Y:S02]  /*5bd0*/  @P6 SHF.L.U32 R7, R89, 0x1f, RZ ;  /* 0x0000001f59076819 */ /* 0x000fe400000006ff */
[----:B------:R-:W-:Y:S01]  /*5be0*/  @P2 SEL R4, R5, R4, !P3 ;  /* 0x0000000405042207 */ /* 0x000fe20005800000 */
[----:B------:R-:W-:Y:S01]  /*5bf0*/  IMAD.IADD R39, R36, 0x1, -R39 ;  /* 0x0000000124277824 */ /* 0x000fe200078e0a27 */
[----:B------:R-:W1:Y:S01]  /*5c00*/  @P6 SYNCS.PHASECHK.TRANS64.TRYWAIT P1, [R2+URZ+0x40], R7 ;  /* 0x00004007020065a7 */ /* 0x000e6200080211ff */
[----:B------:R-:W-:Y:S02]  /*5c10*/  LOP3.LUT R0, R0, 0xffffff80, RZ, 0xc0, !PT ;  /* 0xffffff8000007812 */ /* 0x000fe400078ec0ff */
[----:B------:R-:W-:Y:S03]  /*5c20*/  LOP3.LUT R4, R4, 0x1, RZ, 0xc0, !PT ;  /* 0x0000000104047812 */ /* 0x000fe600078ec0ff */
[----:B------:R-:W-:Y:S01]  /*5c30*/  IMAD.IADD R0, R37, 0x1, R0 ;  /* 0x0000000125007824 */ /* 0x000fe200078e0200 */
[----:B------:R-:W-:Y:S03]  /*5c40*/  ISETP.NE.U32.AND P5, PT, R4, 0x1, PT ;  /* 0x000000010400780c */ /* 0x000fe60003fa5070 */
[----:B------:R-:W-:Y:S01]  /*5c50*/  IMAD R39, R39, 0x100000, R0 ;  /* 0x0010000027277824 */ /* 0x000fe200078e0200 */
[----:B------:R-:W-:Y:S01]  /*5c60*/  P2R R103, PR, RZ, 0x20 ;  /* 0x00000020ff677803 */ /* 0x000fe20000000000 */
[----:B------:R2:W4:Y:S01]  /*5c70*/  SYNCS.PHASECHK.TRANS64.TRYWAIT P0, [R100+URZ+0x90], R3 ;  /* 0x00009003640075a7 */ /* 0x00052200080011ff */
[----:B-1----:R-:W-:Y:S01]  /*5c80*/  @P6 SEL R102, RZ, 0x1, !P1 ;  /* 0x00000001ff666807 */ /* 0x002fe20004800000 */
[----:B--2---:R-:W-:Y:S06]  /*5c90*/  @!P6 BRA `(.L_x_94) ;  /* 0x000000000080e947 */ /* 0x004fec0003800000 */
[----:B------:R-:W-:Y:S01]  /*5ca0*/  @P5 IMAD R6, R90, 0x1000, R71 ;  /* 0x000010005a065824 */ /* 0x000fe200078e0247 */
[----:B------:R-:W1:Y:S01]  /*5cb0*/  S2R R0, SR_CgaCtaId ;  /* 0x0000000000007919 */ /* 0x000e620000008800 */
[----:B------:R-:W-:Y:S01]  /*5cc0*/  ISETP.NE.AND P1, PT, R102, RZ, PT ;  /* 0x000000ff6600720c */ /* 0x000fe20003f25270 */
[----:B------:R-:W-:Y:S01]  /*5cd0*/  BSSY B0, `(.L_x_95) ;  /* 0x000000b000007945 */ /* 0x000fe20003800000 */
[----:B------:R-:W-:Y:S01]  /*5ce0*/  @P5 VIADD R4, R6, UR44 ;  /* 0x0000002c06045c36 */ /* 0x000fe20008000000 */
[----:B------:R-:W-:Y:S02]  /*5cf0*/  CS2R R74, SRZ ;  /* 0x00000000004a7805 */ /* 0x000fe4000001ff00 */
[----:B------:R-:W-:Y:S02]  /*5d00*/  CS2R R72, SRZ ;  /* 0x0000000000487805 */ /* 0x000fe4000001ff00 */
[----:B------:R-:W-:Y:S01]  /*5d10*/  CS2R R78, SRZ ;  /* 0x00000000004e7805 */ /* 0x000fe2000001ff00 */
[----:B------:R-:W-:Y:S01]  /*5d20*/  @P5 IMAD R4, R93, -0x10, R4 ;  /* 0xfffffff05d045824 */ /* 0x000fe200078e0204 */
[----:B------:R-:W-:Y:S04]  /*5d30*/  CS2R R76, SRZ ;  /* 0x00000000004c7805 */ /* 0x000fe8000001ff00 */
[----:B------:R-:W-:Y:S05]  /*5d40*/  @P1 BRA `(.L_x_96) ;  /* 0x00000000000c1947 */ /* 0x000fea0003800000 */
[----:B------:R-:W-:Y:S04]  /*5d50*/  SHF.L.U32 R5, R89, 0x1f, RZ ;  /* 0x0000001f59057819 */ /* 0x000fe800000006ff */
[----:B------:R-:W2:Y:S02]  /*5d60*/  SYNCS.PHASECHK.TRANS64.TRYWAIT P1, [R2+URZ+0x40], R5 ;  /* 0x00004005020075a7 */ /* 0x000ea400080211ff */
[----:B--2---:R-:W-:Y:S05]  /*5d70*/  @!P1 BRA `(.L_x_97) ;  /* 0x0000002000f49947 */ /* 0x004fea0003800000 */
.L_x_96:
[----:B------:R-:W-:Y:S05]  /*5d80*/  BSYNC B0 ;  /* 0x0000000000007941 */ /* 0x000fea0003800000 */
.L_x_95:
[----:B------:R-:W-:Y:S01]  /*5d90*/  ISETP.NE.AND P1, PT, R103, RZ, PT ;  /* 0x000000ff6700720c */ /* 0x000fe20003f25270 */
[----:B--2---:R-:W-:Y:S02]  /*5da0*/  VIADD R5, R2, 0x50 ;  /* 0x0000005002057836 */ /* 0x004fe40000000000 */
[----:B------:R-:W-:Y:S03]  /*5db0*/  VIADD R90, R90, 0x1 ;  /* 0x000000015a5a7836 */ /* 0x000fe60000000000 */
[----:B-1----:R-:W-:Y:S07]  /*5dc0*/  PRMT R0, R0, 0x654, R5 ;  /* 0x0000065400007816 */ /* 0x002fee0000000005 */
[----:B------:R1:W2:Y:S04]  /*5dd0*/  @P1 LDS.128 R72, [R6+UR44+0x200] ;  /* 0x0002002c06481984 */ /* 0x0002a80008000c00 */
[----:B------:R1:W1:Y:S01]  /*5de0*/  @P1 LDS.128 R76, [R4+0x210] ;  /* 0x00021000044c1984 */ /* 0x0002620000000c00 */
[C---:B------:R-:W-:Y:S01]  /*5df0*/  ISETP.NE.AND P1, PT, R90.reuse, 0x2, PT ;  /* 0x000000025a00780c */ /* 0x040fe20003f25270 */
[----:B------:R-:W-:Y:S01]  /*5e00*/  @!PT LDS RZ, [RZ] ;  /* 0x00000000fffff984 */ /* 0x000fe20000000800 */
[----:B------:R-:W-:Y:S01]  /*5e10*/  @!PT LDS RZ, [RZ] ;  /* 0x00000000fffff984 */ /* 0x000fe20000000800 */
[----:B------:R-:W-:Y:S01]  /*5e20*/  @!PT LDS RZ, [RZ] ;  /* 0x00000000fffff984 */ /* 0x000fe20000000800 */
[----:B------:R-:W-:Y:S01]  /*5e30*/  @!PT LDS RZ, [RZ] ;  /* 0x00000000fffff984 */ /* 0x000fe20000000800 */
[----:B------:R5:W-:Y:S06]  /*5e40*/  MEMBAR.ALL.CTA ;  /* 0x0000000000007992 */ /* 0x000bec0000008000 */
[----:B-----5:R-:W5:Y:S01]  /*5e50*/  FENCE.VIEW.ASYNC.S ;  /* 0x00000000000073c6 */ /* 0x020f620000000000 */
[----:B------:R-:W-:Y:S01]  /*5e60*/  SEL R90, R90, RZ, P1 ;  /* 0x000000ff5a5a7207 */ /* 0x000fe20000800000 */
[----:B-----5:R5:W-:Y:S02]  /*5e70*/  SYNCS.ARRIVE.TRANS64.RED.A1T0 RZ, [R0+URZ], RZ ;  /* 0x000000ff00ff79a7 */ /* 0x020be400081004ff */
[----:B-----5:R-:W-:Y:S04]  /*5e80*/  SEL R0, RZ, 0x1, P1 ;  /* 0x00000001ff007807 */ /* 0x020fe80000800000 */
[----:B--2---:R-:W-:Y:S02]  /*5e90*/  LOP3.LUT R89, R89, R0, RZ, 0x3c, !PT ;  /* 0x0000000059597212 */ /* 0x004fe400078e3cff */
.L_x_94:
[----:B------:R-:W-:Y:S05]  /*5ea0*/  BSYNC B1 ;  /* 0x0000000000017941 */ /* 0x000fea0003800000 */
.L_x_93:
[----:B------:R-:W-:Y:S04]  /*5eb0*/  SHF.R.U32.HI R0, RZ, 0x15, R39 ;  /* 0x00000015ff007819 */ /* 0x000fe80000011627 */
[----:B------:R-:W-:Y:S01]  /*5ec0*/  LOP3.LUT P1, RZ, R0, 0x3, R85, 0x48, !PT ;  /* 0x0000000300ff7812 */ /* 0x000fe20007824855 */
[----:B------:R-:W-:Y:S01]  /*5ed0*/  @!UPT UIADD3 URZ, UPT, UPT, URZ, URZ, URZ ;  /* 0x000000fffffff290 */ /* 0x000fe2000fffe0ff */
[----:B----4-:R-:W-:Y:S11]  /*5ee0*/  @P0 BRA `(.L_x_98) ;  /* 0x0000000000080947 */ /* 0x010ff60003800000 */
[----:B------:R-:W2:Y:S02]  /*5ef0*/  SYNCS.PHASECHK.TRANS64.TRYWAIT P0, [R100+URZ+0x90], R3 ;  /* 0x00009003640075a7 */ /* 0x000ea400080011ff */
[----:B--2---:R-:W-:Y:S05]  /*5f00*/  @!P0 BRA `(.L_x_99) ;  /* 0x0000002000a48947 */ /* 0x004fea0003800000 */
.L_x_98:
[----:B------:R-:W-:Y:S05]  /*5f10*/  @!P1 BRA `(.L_x_100) ;  /* 0x0000000000409947 */ /* 0x000fea0003800000 */
[----:B------:R-:W4:Y:S01]  /*5f20*/  LDCU.64 UR8, c[0x4][0x70] ;  /* 0x01000e00ff0877ac */ /* 0x000f220008000a00 */
[----:B--2---:R-:W-:Y:S01]  /*5f30*/  MOV R3, 0x0 ;  /* 0x0000000000037802 */ /* 0x004fe20000000f00 */
[----:B------:R-:W-:Y:S02]  /*5f40*/  HFMA2 R12, -RZ, RZ, 0, 5.9604644775390625e-08 ;  /* 0x00000001ff0c7431 */ /* 0x000fe400000001ff */
[----:B------:R-:W-:Y:S02]  /*5f50*/  IMAD.MOV.U32 R8, RZ, RZ, 0x192 ;  /* 0x00000192ff087424 */ /* 0x000fe400078e00ff */
[----:B------:R-:W-:Y:S01]  /*5f60*/  IMAD.MOV.U32 R13, RZ, RZ, RZ ;  /* 0x000000ffff0d7224 */ /* 0x000fe200078e00ff */
[----:B------:R-:W2:Y:S01]  /*5f70*/  LDCU.64 UR6, c[0x4][0x78] ;  /* 0x01000f00ff0677ac */ /* 0x000ea20008000a00 */
[----:B------:R-:W3:Y:S01]  /*5f80*/  LDC.64 R2, c[0x4][R3] ;  /* 0x0100000003027b82 */ /* 0x000ee20000000a00 */
[----:B------:R-:W5:Y:S01]  /*5f90*/  LDCU.64 UR4, c[0x4][0x10] ;  /* 0x01000200ff0477ac */ /* 0x000f620008000a00 */
[----:B----4-:R-:W-:Y:S01]  /*5fa0*/  MOV R5, UR9 ;  /* 0x0000000900057c02 */ /* 0x010fe20008000f00 */
[----:B-1----:R-:W-:Y:S01]  /*5fb0*/  IMAD.U32 R4, RZ, RZ, UR8 ;  /* 0x00000008ff047e24 */ /* 0x002fe2000f8e00ff */
[----:B--2---:R-:W-:Y:S01]  /*5fc0*/  MOV R7, UR7 ;  /* 0x0000000700077c02 */ /* 0x004fe20008000f00 */
[----:B------:R-:W-:Y:S01]  /*5fd0*/  IMAD.U32 R6, RZ, RZ, UR6 ;  /* 0x00000006ff067e24 */ /* 0x000fe2000f8e00ff */
[----:B-----5:R-:W-:Y:S01]  /*5fe0*/  MOV R11, UR5 ;  /* 0x00000005000b7c02 */ /* 0x020fe20008000f00 */
[----:B------:R-:W-:Y:S02]  /*5ff0*/  IMAD.U32 R10, RZ, RZ, UR4 ;  /* 0x00000004ff0a7e24 */ /* 0x000fe4000f8e00ff */
[----:B------:R-:W-:Y:S07]  /*6000*/  LEPC R20, `(.L_x_100) ;  /* 0x000000001014794e */ /* 0x000fee0000000000 */
[----:B---3--:R-:W-:Y:S05]  /*6010*/  CALL.ABS.NOINC R2 ;  /* 0x0000000002007343 */ /* 0x008fea0003c00000 */
.L_x_100:
[-C--:B------:R-:W-:Y:S01]  /*6020*/  F2FP.F16.E4M3.UNPACK_B R42, R72.reuse ;  /* 0x00000048ff2a723e */ /* 0x080fe200020006ff */
[----:B------:R-:W-:Y:S05]  /*6030*/  WARPSYNC.ALL ;  /* 0x0000000000007948 */ /* 0x000fea0003800000 */
[----:B------:R-:W-:Y:S01]  /*6040*/  R2UR UR4, R39 ;  /* 0x00000000270472ca */ /* 0x000fe200000e0000 */
[--C-:B------:R-:W-:Y:S01]  /*6050*/  HADD2.F32 R40, -RZ, R42.reuse.H0_H0 ;  /* 0x2000002aff287230 */ /* 0x100fe20000004100 */
[----:B------:R-:W-:Y:S01]  /*6060*/  F2FP.F16.E4M3.UNPACK_B R43, R72.H1 ;  /* 0x00000048ff2b723e */ /* 0x000fe200030006ff */
[----:B------:R-:W-:Y:S01]  /*6070*/  HADD2.F32 R42, -RZ, R42.H1_H1 ;  /* 0x3000002aff2a7230 */ /* 0x000fe20000004100 */
[-C--:B------:R-:W-:Y:S01]  /*6080*/  F2FP.F16.E4M3.UNPACK_B R45, R73.reuse ;  /* 0x00000049ff2d723e */ /* 0x080fe200020006ff */
[----:B------:R-:W-:Y:S01]  /*6090*/  BSSY.RECONVERGENT B0, `(.L_x_101) ;  /* 0x0000099000007945 */ /* 0x000fe20003800200 */
[----:B------:R-:W-:Y:S01]  /*60a0*/  F2FP.F16.E4M3.UNPACK_B R47, R73.H1 ;  /* 0x00000049ff2f723e */ /* 0x000fe200030006ff */
[--C-:B------:R-:W-:Y:S01]  /*60b0*/  HADD2.F32 R44, -RZ, R43.reuse.H0_H0 ;  /* 0x2000002bff2c7230 */ /* 0x100fe20000004100 */
[-C--:B------:R-:W-:Y:S01]  /*60c0*/  F2FP.F16.E4M3.UNPACK_B R49, R74.reuse ;  /* 0x0000004aff31723e */ /* 0x080fe200020006ff */
[----:B------:R-:W-:Y:S01]  /*60d0*/  HADD2.F32 R46, -RZ, R43.H1_H1 ;  /* 0x3000002bff2e7230 */ /* 0x000fe20000004100 */
[----:B------:R-:W-:Y:S01]  /*60e0*/  F2FP.F16.E4M3.UNPACK_B R51, R74.H1 ;  /* 0x0000004aff33723e */ /* 0x000fe200030006ff */
[--C-:B------:R-:W-:Y:S01]  /*60f0*/  HADD2.F32 R43, -RZ, R45.reuse.H0_H0 ;  /* 0x2000002dff2b7230 */ /* 0x100fe20000004100 */
[-C--:B------:R-:W-:Y:S01]  /*6100*/  F2FP.F16.E4M3.UNPACK_B R53, R75.reuse ;  /* 0x0000004bff35723e */ /* 0x080fe200020006ff */
[----:B-1----:R-:W-:Y:S01]  /*6110*/  LDTM.16dp32bit_t0_t15.x32 R4, tmem[UR4] ;  /* 0x00000004000479ee */ /* 0x002fe20008a80000 */
[----:B------:R-:W3:Y:S01]  /*6120*/  LDTM.16dp32bit_t16_t31.x32 R4, tmem[UR4+0x20] ;  /* 0x00002004000479ee */ /* 0x000ee20008aa0000 */
[----:B------:R-:W-:Y:S01]  /*6130*/  ISETP.NE.AND P6, PT, R96, RZ, PT ;  /* 0x000000ff6000720c */ /* 0x000fe20003fc5270 */
[----:B------:R-:W-:Y:S01]  /*6140*/  HADD2.F32 R48, -RZ, R45.H1_H1 ;  /* 0x3000002dff307230 */ /* 0x000fe20000004100 */
[----:B------:R-:W-:Y:S01]  /*6150*/  IADD3 R109, PT, PT, R71, UR44, RZ ;  /* 0x0000002c476d7c10 */ /* 0x000fe2000fffe0ff */
[----:B------:R-:W-:Y:S01]  /*6160*/  HADD2.F32 R52, -RZ, R49.H1_H1 ;  /* 0x30000031ff347230 */ /* 0x000fe20000004100 */
[----:B------:R-:W-:Y:S01]  /*6170*/  SHF.L.U32 R108, R88, 0x4, RZ ;  /* 0x00000004586c7819 */ /* 0x000fe200000006ff */
[----:B------:R-:W-:Y:S01]  /*6180*/  HADD2.F32 R56, -RZ, R53.H1_H1 ;  /* 0x30000035ff387230 */ /* 0x000fe20000004100 */
[----:B------:R-:W-:Y:S01]  /*6190*/  F2FP.F16.E4M3.UNPACK_B R55, R75.H1 ;  /* 0x0000004bff37723e */ /* 0x000fe200030006ff */
[--C-:B------:R-:W-:Y:S01]  /*61a0*/  HADD2.F32 R45, -RZ, R47.reuse.H0_H0 ;  /* 0x2000002fff2d7230 */ /* 0x100fe20000004100 */
[----:B------:R-:W-:Y:S01]  /*61b0*/  IADD3 R101, PT, PT, R109, R108, RZ ;  /* 0x0000006c6d657210 */ /* 0x000fe20007ffe0ff */
[----:B------:R-:W-:Y:S01]  /*61c0*/  HADD2.F32 R50, -RZ, R47.H1_H1 ;  /* 0x3000002fff327230 */ /* 0x000fe20000004100 */
[-C--:B------:R-:W-:Y:S01]  /*61d0*/  F2FP.F16.E4M3.UNPACK_B R57, R76.reuse ;  /* 0x0000004cff39723e */ /* 0x080fe200020006ff */
[----:B------:R-:W-:Y:S01]  /*61e0*/  HADD2.F32 R47, -RZ, R49.H0_H0 ;  /* 0x20000031ff2f7230 */ /* 0x000fe20000004100 */
[----:B------:R-:W-:Y:S01]  /*61f0*/  F2FP.F16.E4M3.UNPACK_B R59, R76.H1 ;  /* 0x0000004cff3b723e */ /* 0x000fe200030006ff */
[----:B------:R-:W-:Y:S01]  /*6200*/  HADD2.F32 R49, -RZ, R51.H0_H0 ;  /* 0x20000033ff317230 */ /* 0x000fe20000004100 */
[-C--:B------:R-:W-:Y:S01]  /*6210*/  F2FP.F16.E4M3.UNPACK_B R61, R77.reuse ;  /* 0x0000004dff3d723e */ /* 0x080fe200020006ff */
[----:B------:R-:W-:Y:S01]  /*6220*/  HADD2.F32 R60, -RZ, R57.H1_H1 ;  /* 0x30000039ff3c7230 */ /* 0x000fe20000004100 */
[----:B------:R-:W-:Y:S01]  /*6230*/  F2FP.F16.E4M3.UNPACK_B R63, R77.H1 ;  /* 0x0000004dff3f723e */ /* 0x000fe200030006ff */
[----:B------:R-:W-:Y:S01]  /*6240*/  HADD2.F32 R54, -RZ, R51.H1_H1 ;  /* 0x30000033ff367230 */ /* 0x000fe20000004100 */
[-C--:B------:R-:W-:Y:S01]  /*6250*/  F2FP.F16.E4M3.UNPACK_B R65, R78.reuse ;  /* 0x0000004eff41723e */ /* 0x080fe200020006ff */
[----:B------:R-:W-:Y:S01]  /*6260*/  HADD2.F32 R51, -RZ, R53.H0_H0 ;  /* 0x20000035ff337230 */ /* 0x000fe20000004100 */
[----:B------:R-:W-:Y:S01]  /*6270*/  F2FP.F16.E4M3.UNPACK_B R67, R78.H1 ;  /* 0x0000004eff43723e */ /* 0x000fe200030006ff */
[----:B------:R-:W-:Y:S01]  /*6280*/  HADD2.F32 R64, -RZ, R61.H1_H1 ;  /* 0x3000003dff407230 */ /* 0x000fe20000004100 */
[----:B------:R-:W-:Y:S01]  /*6290*/  ISETP.NE.AND P0, PT, R95, RZ, PT ;  /* 0x000000ff5f00720c */ /* 0x000fe20003f05270 */
[C---:B---3--:R-:W-:Y:S01]  /*62a0*/  FMUL R0, R38.reuse, R4 ;  /* 0x0000000426007220 */ /* 0x048fe20000400000 */
[C---:B------:R-:W-:Y:S01]  /*62b0*/  FMUL R2, R38.reuse, R5 ;  /* 0x0000000526027220 */ /* 0x040fe20000400000 */
[C---:B------:R-:W-:Y:S01]  /*62c0*/  FMUL R4, R38.reuse, R8 ;  /* 0x0000000826047220 */ /* 0x040fe20000400000 */
[C---:B------:R-:W-:Y:S01]  /*62d0*/  FMUL R5, R38.reuse, R9 ;  /* 0x0000000926057220 */ /* 0x040fe20000400000 */
[C---:B------:R-:W-:Y:S01]  /*62e0*/  FFMA R0, R41.reuse, R40, R0 ;  /* 0x0000002829007223 */ /* 0x040fe20000000000 */
[C---:B------:R-:W-:Y:S01]  /*62f0*/  FFMA R2, R41.reuse, R42, R2 ;  /* 0x0000002a29027223 */ /* 0x040fe20000000002 */
[C---:B------:R-:W-:Y:S01]  /*6300*/  FMUL R8, R38.reuse, R12 ;  /* 0x0000000c26087220 */ /* 0x040fe20000400000 */
[C---:B------:R-:W-:Y:S01]  /*6310*/  FMUL R9, R38.reuse, R13 ;  /* 0x0000000d26097220 */ /* 0x040fe20000400000 */
[C---:B------:R-:W-:Y:S01]  /*6320*/  FMUL R12, R38.reuse, R16 ;  /* 0x00000010260c7220 */ /* 0x040fe20000400000 */
[C---:B------:R-:W-:Y:S01]  /*6330*/  FMUL R13, R38.reuse, R17 ;  /* 0x00000011260d7220 */ /* 0x040fe20000400000 */
[C---:B------:R-:W-:Y:S01]  /*6340*/  FMUL R16, R38.reuse, R20 ;  /* 0x0000001426107220 */ /* 0x040fe20000400000 */
[C---:B------:R-:W-:Y:S01]  /*6350*/  FMUL R17, R38.reuse, R21 ;  /* 0x0000001526117220 */ /* 0x040fe20000400000 */
[C---:B------:R-:W-:Y:S01]  /*6360*/  FMUL R20, R38.reuse, R24 ;  /* 0x0000001826147220 */ /* 0x040fe20000400000 */
[C---:B------:R-:W-:Y:S01]  /*6370*/  FMUL R21, R38.reuse, R25 ;  /* 0x0000001926157220 */ /* 0x040fe20000400000 */
[----:B------:R-:W-:Y:S02]  /*6380*/  HADD2.F32 R68, -RZ, R65.H1_H1 ;  /* 0x30000041ff447230 */ /* 0x000fe40000004100 */
[C---:B------:R-:W-:Y:S01]  /*6390*/  FMUL R24, R38.reuse, R28 ;  /* 0x0000001c26187220 */ /* 0x040fe20000400000 */
[C---:B------:R-:W-:Y:S01]  /*63a0*/  FMUL R25, R38.reuse, R29 ;  /* 0x0000001d26197220 */ /* 0x040fe20000400000 */
[C---:B------:R-:W-:Y:S01]  /*63b0*/  FMUL R28, R38.reuse, R32 ;  /* 0x00000020261c7220 */ /* 0x040fe20000400000 */
[C---:B------:R-:W-:Y:S01]  /*63c0*/  FMUL R29, R38.reuse, R33 ;  /* 0x00000021261d7220 */ /* 0x040fe20000400000 */
[C---:B--2---:R-:W-:Y:S01]  /*63d0*/  FMUL R3, R38.reuse, R6 ;  /* 0x0000000626037220 */ /* 0x044fe20000400000 */
[C---:B------:R-:W-:Y:S01]  /*63e0*/  FMUL R7, R38.reuse, R7 ;  /* 0x0000000726077220 */ /* 0x040fe20000400000 */
[C---:B------:R-:W-:Y:S01]  /*63f0*/  FMUL R6, R38.reuse, R10 ;  /* 0x0000000a26067220 */ /* 0x040fe20000400000 */
[C---:B------:R-:W-:Y:S01]  /*6400*/  FMUL R11, R38.reuse, R11 ;  /* 0x0000000b260b7220 */ /* 0x040fe20000400000 */
[C---:B------:R-:W-:Y:S01]  /*6410*/  FFMA R3, R41.reuse, R44, R3 ;  /* 0x0000002c29037223 */ /* 0x040fe20000000003 */
[C---:B------:R-:W-:Y:S01]  /*6420*/  FFMA R7, R41.reuse, R46, R7 ;  /* 0x0000002e29077223 */ /* 0x040fe20000000007 */
[C---:B------:R-:W-:Y:S01]  /*6430*/  FFMA R4, R41.reuse, R43, R4 ;  /* 0x0000002b29047223 */ /* 0x040fe20000000004 */
[----:B------:R-:W-:Y:S01]  /*6440*/  F2FP.F16.E4M3.UNPACK_B R40, R79 ;  /* 0x0000004fff28723e */ /* 0x000fe200020006ff */
[C---:B------:R-:W-:Y:S01]  /*6450*/  FFMA R5, R41.reuse, R48, R5 ;  /* 0x0000003029057223 */ /* 0x040fe20000000005 */
[C---:B------:R-:W-:Y:S01]  /*6460*/  FFMA R6, R41.reuse, R45, R6 ;  /* 0x0000002d29067223 */ /* 0x040fe20000000006 */
[----:B------:R-:W-:Y:S01]  /*6470*/  F2FP.F16.E4M3.UNPACK_B R42, R79.H1 ;  /* 0x0000004fff2a723e */ /* 0x000fe200030006ff */
[C---:B------:R-:W-:Y:S01]  /*6480*/  FFMA R11, R41.reuse, R50, R11 ;  /* 0x00000032290b7223 */ /* 0x040fe2000000000b */
[----:B------:R-:W-:Y:S01]  /*6490*/  FFMA R8, R41, R47, R8 ;  /* 0x0000002f29087223 */ /* 0x000fe20000000008 */
[----:B------:R-:W-:Y:S01]  /*64a0*/  F2FP.SATFINITE.E4M3.F32.PACK_AB_MERGE_C R97, R7, R3, RZ ;  /* 0x000000030761723e */ /* 0x000fe200048070ff */
[C---:B------:R-:W-:Y:S01]  /*64b0*/  FFMA R9, R41.reuse, R52, R9 ;  /* 0x0000003429097223 */ /* 0x040fe20000000009 */
[----:B------:R-:W-:Y:S01]  /*64c0*/  FMUL R10, R38, R14 ;  /* 0x0000000e260a7220 */ /* 0x000fe20000400000 */
[----:B------:R-:W-:Y:S01]  /*64d0*/  LEA R109, R90, UR44, 0x3 ;  /* 0x0000002c5a6d7c11 */ /* 0x000fe2000f8e18ff */
[----:B------:R-:W-:Y:S01]  /*64e0*/  FMUL R15, R38, R15 ;  /* 0x0000000f260f7220 */ /* 0x000fe20000400000 */
[--C-:B------:R-:W-:Y:S01]  /*64f0*/  HADD2.F32 R53, -RZ, R55.reuse.H0_H0 ;  /* 0x20000037ff357230 */ /* 0x100fe20000004100 */
[----:B------:R-:W-:Y:S01]  /*6500*/  F2FP.SATFINITE.E4M3.F32.PACK_AB_MERGE_C R96, R2, R0, R97 ;  /* 0x000000000260723e */ /* 0x000fe20004807061 */
[----:B------:R-:W-:Y:S01]  /*6510*/  FFMA R10, R41, R49, R10 ;  /* 0x00000031290a7223 */ /* 0x000fe2000000000a */
[----:B------:R-:W-:Y:S01]  /*6520*/  F2FP.SATFINITE.E4M3.F32.PACK_AB_MERGE_C R97, R11, R6, RZ ;  /* 0x000000060b61723e */ /* 0x000fe200048070ff */
[C---:B------:R-:W-:Y:S01]  /*6530*/  FFMA R15, R41.reuse, R54, R15 ;  /* 0x00000036290f7223 */ /* 0x040fe2000000000f */
[C---:B------:R-:W-:Y:S01]  /*6540*/  FFMA R12, R41.reuse, R51, R12 ;  /* 0x00000033290c7223 */ /* 0x040fe2000000000c */
[----:B------:R-:W-:Y:S01]  /*6550*/  FFMA R13, R41, R56, R13 ;  /* 0x00000038290d7223 */ /* 0x000fe2000000000d */
[----:B------:R-:W-:Y:S01]  /*6560*/  F2FP.SATFINITE.E4M3.F32.PACK_AB_MERGE_C R97, R5, R4, R97 ;  /* 0x000000040561723e */ /* 0x000fe20004807061 */
[----:B------:R-:W-:Y:S01]  /*6570*/  HADD2.F32 R58, -RZ, R55.H1_H1 ;  /* 0x30000037ff3a7230 */ /* 0x000fe20000004100 */
[----:B------:R-:W-:Y:S01]  /*6580*/  F2FP.SATFINITE.E4M3.F32.PACK_AB_MERGE_C R98, R15, R10, RZ ;  /* 0x0000000a0f62723e */ /* 0x000fe200048070ff */
[----:B------:R-:W-:Y:S02]  /*6590*/  HADD2.F32 R55, -RZ, R57.H0_H0 ;  /* 0x20000039ff377230 */ /* 0x000fe40000004100 */
[C---:B------:R-:W-:Y:S01]  /*65a0*/  FMUL R14, R38.reuse, R18 ;  /* 0x00000012260e7220 */ /* 0x040fe20000400000 */
[C---:B------:R-:W-:Y:S01]  /*65b0*/  FMUL R19, R38.reuse, R19 ;  /* 0x0000001326137220 */ /* 0x040fe20000400000 */
[--C-:B------:R-:W-:Y:S02]  /*65c0*/  HADD2.F32 R57, -RZ, R59.reuse.H0_H0 ;  /* 0x2000003bff397230 */ /* 0x100fe40000004100 */
[C---:B------:R-:W-:Y:S01]  /*65d0*/  FMUL R18, R38.reuse, R22 ;  /* 0x0000001626127220 */ /* 0x040fe20000400000 */
[C---:B------:R-:W-:Y:S01]  /*65e0*/  FFMA R14, R41.reuse, R53, R14 ;  /* 0x00000035290e7223 */ /* 0x040fe2000000000e */
[----:B------:R-:W-:Y:S02]  /*65f0*/  HADD2.F32 R62, -RZ, R59.H1_H1 ;  /* 0x3000003bff3e7230 */ /* 0x000fe40000004100 */
[C---:B------:R-:W-:Y:S01]  /*6600*/  FFMA R19, R41.reuse, R58, R19 ;  /* 0x0000003a29137223 */ /* 0x040fe20000000013 */
[----:B------:R-:W-:Y:S02]  /*6610*/  HADD2.F32 R59, -RZ, R61.H0_H0 ;  /* 0x2000003dff3b7230 */ /* 0x000fe40000004100 */
[C---:B------:R-:W-:Y:S01]  /*6620*/  FMUL R23, R38.reuse, R23 ;  /* 0x0000001726177220 */ /* 0x040fe20000400000 */
[C---:B------:R-:W-:Y:S01]  /*6630*/  FFMA R16, R41.reuse, R55, R16 ;  /* 0x0000003729107223 */ /* 0x040fe20000000010 */
[C---:B------:R-:W-:Y:S01]  /*6640*/  FFMA R17, R41.reuse, R60, R17 ;  /* 0x0000003c29117223 */ /* 0x040fe20000000011 */
[--C-:B------:R-:W-:Y:S02]  /*6650*/  HADD2.F32 R61, -RZ, R63.reuse.H0_H0 ;  /* 0x2000003fff3d7230 */ /* 0x100fe40000004100 */
[C---:B------:R-:W-:Y:S01]  /*6660*/  FFMA R18, R41.reuse, R57, R18 ;  /* 0x0000003929127223 */ /* 0x040fe20000000012 */
[----:B------:R-:W-:Y:S02]  /*6670*/  HADD2.F32 R66, -RZ, R63.H1_H1 ;  /* 0x3000003fff427230 */ /* 0x000fe40000004100 */
[C---:B------:R-:W-:Y:S01]  /*6680*/  FMUL R22, R38.reuse, R26 ;  /* 0x0000001a26167220 */ /* 0x040fe20000400000 */
[----:B------:R-:W-:Y:S02]  /*6690*/  HADD2.F32 R63, -RZ, R65.H0_H0 ;  /* 0x20000041ff3f7230 */ /* 0x000fe40000004100 */
[C---:B------:R-:W-:Y:S01]  /*66a0*/  FFMA R23, R41.reuse, R62, R23 ;  /* 0x0000003e29177223 */ /* 0x040fe20000000017 */
[C---:B------:R-:W-:Y:S01]  /*66b0*/  FMUL R27, R38.reuse, R27 ;  /* 0x0000001b261b7220 */ /* 0x040fe20000400000 */
[C---:B------:R-:W-:Y:S01]  /*66c0*/  FFMA R20, R41.reuse, R59, R20 ;  /* 0x0000003b29147223 */ /* 0x040fe20000000014 */
[C---:B------:R-:W-:Y:S01]  /*66d0*/  FFMA R21, R41.reuse, R64, R21 ;  /* 0x0000004029157223 */ /* 0x040fe20000000015 */
[--C-:B------:R-:W-:Y:S02]  /*66e0*/  HADD2.F32 R65, -RZ, R67.reuse.H0_H0 ;  /* 0x20000043ff417230 */ /* 0x100fe40000004100 */
[C---:B------:R-:W-:Y:S01]  /*66f0*/  FFMA R22, R41.reuse, R61, R22 ;  /* 0x0000003d29167223 */ /* 0x040fe20000000016 */
[----:B------:R-:W-:Y:S02]  /*6700*/  HADD2.F32 R70, -RZ, R67.H1_H1 ;  /* 0x30000043ff467230 */ /* 0x000fe40000004100 */
[C---:B------:R-:W-:Y:S01]  /*6710*/  FMUL R26, R38.reuse, R30 ;  /* 0x0000001e261a7220 */ /* 0x040fe20000400000 */
[--C-:B------:R-:W-:Y:S02]  /*6720*/  HADD2.F32 R67, -RZ, R40.reuse.H0_H0 ;  /* 0x20000028ff437230 */ /* 0x100fe40000004100 */
[C---:B------:R-:W-:Y:S01]  /*6730*/  FFMA R27, R41.reuse, R66, R27 ;  /* 0x00000042291b7223 */ /* 0x040fe2000000001b */
[C---:B------:R-:W-:Y:S01]  /*6740*/  FMUL R31, R38.reuse, R31 ;  /* 0x0000001f261f7220 */ /* 0x040fe20000400000 */
[C---:B------:R-:W-:Y:S01]  /*6750*/  FFMA R24, R41.reuse, R63, R24 ;  /* 0x0000003f29187223 */ /* 0x040fe20000000018 */
[----:B------:R-:W-:Y:S02]  /*6760*/  HADD2.F32 R40, -RZ, R40.H1_H1 ;  /* 0x30000028ff287230 */ /* 0x000fe40000004100 */
[C---:B------:R-:W-:Y:S01]  /*6770*/  FFMA R25, R41.reuse, R68, R25 ;  /* 0x0000004429197223 */ /* 0x040fe20000000019 */
[--C-:B------:R-:W-:Y:S02]  /*6780*/  HADD2.F32 R69, -RZ, R42.reuse.H0_H0 ;  /* 0x2000002aff457230 */ /* 0x100fe40000004100 */
[C---:B------:R-:W-:Y:S01]  /*6790*/  FFMA R26, R41.reuse, R65, R26 ;  /* 0x00000041291a7223 */ /* 0x040fe2000000001a */
[----:B------:R-:W-:Y:S02]  /*67a0*/  HADD2.F32 R42, -RZ, R42.H1_H1 ;  /* 0x3000002aff2a7230 */ /* 0x000fe40000004100 */
[C---:B------:R-:W-:Y:S01]  /*67b0*/  FMUL R30, R38.reuse, R34 ;  /* 0x00000022261e7220 */ /* 0x040fe20000400000 */
[----:B------:R-:W-:Y:S01]  /*67c0*/  FFMA R31, R41, R70, R31 ;  /* 0x00000046291f7223 */ /* 0x000fe2000000001f */
[----:B------:R-:W-:Y:S01]  /*67d0*/  FMUL R35, R38, R35 ;  /* 0x0000002326237220 */ /* 0x000fe20000400000 */
[----:B------:R-:W-:Y:S01]  /*67e0*/  F2FP.SATFINITE.E4M3.F32.PACK_AB_MERGE_C R99, R19, R14, RZ ;  /* 0x0000000e1363723e */ /* 0x000fe200048070ff */
[C---:B------:R-:W-:Y:S01]  /*67f0*/  FFMA R28, R41.reuse, R67, R28 ;  /* 0x00000043291c7223 */ /* 0x040fe2000000001c */
[C---:B------:R-:W-:Y:S01]  /*6800*/  FFMA R29, R41.reuse, R40, R29 ;  /* 0x00000028291d7223 */ /* 0x040fe2000000001d */
[C---:B------:R-:W-:Y:S01]  /*6810*/  FFMA R30, R41.reuse, R69, R30 ;  /* 0x00000045291e7223 */ /* 0x040fe2000000001e */
[----:B------:R-:W-:Y:S01]  /*6820*/  FFMA R35, R41, R42, R35 ;  /* 0x0000002a29237223 */ /* 0x000fe20000000023 */
[----:B------:R-:W-:Y:S02]  /*6830*/  F2FP.SATFINITE.E4M3.F32.PACK_AB_MERGE_C R98, R9, R8, R98 ;  /* 0x000000080962723e */ /* 0x000fe40004807062 */
[----:B------:R-:W-:Y:S02]  /*6840*/  F2FP.SATFINITE.E4M3.F32.PACK_AB_MERGE_C R99, R13, R12, R99 ;  /* 0x0000000c0d63723e */ /* 0x000fe40004807063 */
[----:B------:R-:W-:Y:S02]  /*6850*/  F2FP.SATFINITE.E4M3.F32.PACK_AB_MERGE_C R104, R23, R18, RZ ;  /* 0x000000121768723e */ /* 0x000fe400048070ff */
[----:B------:R-:W-:Y:S01]  /*6860*/  F2FP.SATFINITE.E4M3.F32.PACK_AB_MERGE_C R105, R27, R22, RZ ;  /* 0x000000161b69723e */ /* 0x000fe200048070ff */
[----:B------:R1:W-:Y:S01]  /*6870*/  STS.128 [R71+UR44+0x2200], R96 ;  /* 0x0022006047007988 */ /* 0x0003e20008000c2c */
[----:B------:R-:W-:Y:S02]  /*6880*/  F2FP.SATFINITE.E4M3.F32.PACK_AB_MERGE_C R110, R31, R26, RZ ;  /* 0x0000001a1f6e723e */ /* 0x000fe400048070ff */
[----:B------:R-:W-:Y:S02]  /*6890*/  F2FP.SATFINITE.E4M3.F32.PACK_AB_MERGE_C R111, R35, R30, RZ ;  /* 0x0000001e236f723e */ /* 0x000fe400048070ff */
[----:B------:R-:W-:Y:S02]  /*68a0*/  F2FP.SATFINITE.E4M3.F32.PACK_AB_MERGE_C R104, R17, R16, R104 ;  /* 0x000000101168723e */ /* 0x000fe40004807068 */
[----:B------:R-:W-:Y:S02]  /*68b0*/  F2FP.SATFINITE.E4M3.F32.PACK_AB_MERGE_C R105, R21, R20, R105 ;  /* 0x000000141569723e */ /* 0x000fe40004807069 */
[----:B------:R-:W-:Y:S02]  /*68c0*/  F2FP.SATFINITE.E4M3.F32.PACK_AB_MERGE_C R106, R25, R24, R110 ;  /* 0x00000018196a723e */ /* 0x000fe4000480706e */
[----:B------:R-:W-:Y:S02]  /*68d0*/  F2FP.SATFINITE.E4M3.F32.PACK_AB_MERGE_C R107, R29, R28, R111 ;  /* 0x0000001c1d6b723e */ /* 0x000fe4000480706f */
[----:B------:R-:W-:Y:S03]  /*68e0*/  @P6 SHF.L.U32 R110, R89, 0x1f, RZ ;  /* 0x0000001f596e6819 */ /* 0x000fe600000006ff */
[----:B------:R1:W-:Y:S01]  /*68f0*/  STS.128 [R101+0x2210], R104 ;  /* 0x0022106865007388 */ /* 0x0003e20000000c00 */
[----:B------:R-:W-:Y:S01]  /*6900*/  @!PT LDS RZ, [RZ] ;  /* 0x00000000fffff984 */ /* 0x000fe20000000800 */
[----:B------:R-:W-:Y:S01]  /*6910*/  @!PT LDS RZ, [RZ] ;  /* 0x00000000fffff984 */ /* 0x000fe20000000800 */
[----:B------:R-:W-:Y:S01]  /*6920*/  @!PT LDS RZ, [RZ] ;  /* 0x00000000fffff984 */ /* 0x000fe20000000800 */
[----:B------:R-:W-:Y:S01]  /*6930*/  @!PT LDS RZ, [RZ] ;  /* 0x00000000fffff984 */ /* 0x000fe20000000800 */
[----:B------:R2:W-:Y:S07]  /*6940*/  MEMBAR.ALL.CTA ;  /* 0x0000000000007992 */ /* 0x0005ee0000008000 */
[----:B--2---:R-:W2:Y:S02]  /*6950*/  FENCE.VIEW.ASYNC.S ;  /* 0x00000000000073c6 */ /* 0x004ea40000000000 */
[----:B--2---:R-:W-:Y:S06]  /*6960*/  BAR.SYNC.DEFER_BLOCKING 0x1, 0x80 ;  /* 0x0042000000007b1d */ /* 0x004fec0000010000 */
[----:B------:R-:W-:Y:S05]  /*6970*/  @P0 BRA `(.L_x_102) ;  /* 0x0000000000280947 */ /* 0x000fea0003800000 */
[----:B------:R-:W2:Y:S01]  /*6980*/  LDCU.64 UR6, c[0x0][0x348] ;  /* 0x00006900ff0677ac */ /* 0x000ea20008000a00 */
[----:B------:R-:W-:Y:S01]  /*6990*/  UIADD3 UR4, UPT, UPT, UR44, 0x2200, URZ ;  /* 0x000022002c047890 */ /* 0x000fe2000fffe0ff */
[----:B------:R-:W-:Y:S05]  /*69a0*/  UMOV UR51, UR36 ;  /* 0x0000002400337c82 */ /* 0x000fea0008000000 */
[----:B------:R-:W-:Y:S04]  /*69b0*/  MOV R94, UR4 ;  /* 0x00000004005e7c02 */ /* 0x000fe80008000f00 */
[----:B------:R-:W-:Y:S01]  /*69c0*/  R2UR UR48, R94 ;  /* 0x000000005e3072ca */ /* 0x000fe200000e0000 */
[----:B--2---:R-:W-:Y:S04]  /*69d0*/  UIADD3 UR4, UP0, UPT, UR6, 0x680, URZ ;  /* 0x0000068006047890 */ /* 0x004fe8000ff1e0ff */
[----:B------:R-:W-:Y:S09]  /*69e0*/  UIADD3.X UR5, UPT, UPT, URZ, UR7, URZ, UP0, !UPT ;  /* 0x00000007ff057290 */ /* 0x000ff200087fe4ff */
[----:B------:R2:W-:Y:S01]  /*69f0*/  UTMASTG.3D [UR48], [UR4] ;  /* 0x00000030040073b5 */ /* 0x0005e20008010000 */
[----:B------:R0:W-:Y:S01]  /*6a00*/  UTMACMDFLUSH ;  /* 0x00000000000079b7 */ /* 0x0001e20000000000 */
[----:B--2---:R-:W-:Y:S04]  /*6a10*/  DEPBAR.LE SB0, 0x1 ;  /* 0x000080400000791a */ /* 0x004fe80000000000 */
.L_x_102:
[----:B------:R-:W-:Y:S05]  /*6a20*/  BSYNC.RECONVERGENT B0 ;  /* 0x0000000000007941 */ /* 0x000fea0003800200 */
.L_x_101:
[----:B------:R-:W-:Y:S06]  /*6a30*/  BAR.SYNC.DEFER_BLOCKING 0x1, 0x80 ;  /* 0x0042000000007b1d */ /* 0x000fec0000010000 */
[----:B------:R-:W2:Y:S01]  /*6a40*/  @P6 SYNCS.PHASECHK.TRANS64.TRYWAIT P0, [R109+URZ+0x40], R110 ;  /* 0x0000406e6d0065a7 */ /* 0x000ea200080011ff */
[----:B------:R-:W-:Y:S01]  /*6a50*/  BSSY B1, `(.L_x_103) ;  /* 0x0000020000017945 */ /* 0x000fe20003800000 */
[----:B--2---:R-:W-:Y:S03]  /*6a60*/  @P6 SEL R102, RZ, 0x1, !P0 ;  /* 0x00000001ff666807 */ /* 0x004fe60004000000 */
[----:B------:R-:W-:Y:S05]  /*6a70*/  @!P6 BRA `(.L_x_104) ;  /* 0x000000000074e947 */ /* 0x000fea0003800000 */
[----:B------:R-:W-:Y:S01]  /*6a80*/  ISETP.NE.AND P1, PT, R103, RZ, PT ;  /* 0x000000ff6700720c */ /* 0x000fe20003f25270 */
[----:B------:R-:W2:Y:S01]  /*6a90*/  S2R R0, SR_CgaCtaId ;  /* 0x0000000000007919 */ /* 0x000ea20000008800 */
[----:B------:R-:W-:Y:S01]  /*6aa0*/  ISETP.NE.AND P0, PT, R102, RZ, PT ;  /* 0x000000ff6600720c */ /* 0x000fe20003f05270 */
[----:B------:R-:W-:Y:S10]  /*6ab0*/  BSSY B0, `(.L_x_105) ;  /* 0x0000008000007945 */ /* 0x000ff40003800000 */
[----:B------:R-:W-:Y:S05]  /*6ac0*/  @P1 IMAD R2, R90, 0x1000, R71 ;  /* 0x000010005a021824 */ /* 0x000fea00078e0247 */
[----:B------:R-:W-:Y:S05]  /*6ad0*/  @P1 IADD3 R3, PT, PT, R2, UR44, RZ ;  /* 0x0000002c02031c10 */ /* 0x000fea000fffe0ff */
[----:B------:R-:W-:Y:S01]  /*6ae0*/  @P1 IMAD.IADD R3, R3, 0x1, R108 ;  /* 0x0000000103031824 */ /* 0x000fe200078e026c */
[----:B------:R-:W-:Y:S06]  /*6af0*/  @P0 BRA `(.L_x_106) ;  /* 0x00000000000c0947 */ /* 0x000fec0003800000 */
[----:B------:R-:W-:Y:S04]  /*6b00*/  SHF.L.U32 R4, R89, 0x1f, RZ ;  /* 0x0000001f59047819 */ /* 0x000fe800000006ff */
[----:B------:R-:W3:Y:S02]  /*6b10*/  SYNCS.PHASECHK.TRANS64.TRYWAIT P0, [R109+URZ+0x40], R4 ;  /* 0x000040046d0075a7 */ /* 0x000ee400080011ff */
[----:B---3--:R-:W-:Y:S05]  /*6b20*/  @!P0 BRA `(.L_x_107) ;  /* 0x0000001400b08947 */ /* 0x008fea0003800000 */
.L_x_106:
[----:B------:R-:W-:Y:S05]  /*6b30*/  BSYNC B0 ;  /* 0x0000000000007941 */ /* 0x000fea0003800000 */
.L_x_105:
[----:B------:R-:W-:Y:S01]  /*6b40*/  ISETP.NE.AND P0, PT, R103, RZ, PT ;  /* 0x000000ff6700720c */ /* 0x000fe20003f05270 */
[----:B---3--:R-:W-:Y:S02]  /*6b50*/  VIADD R109, R109, 0x50 ;  /* 0x000000506d6d7836 */ /* 0x008fe40000000000 */
[----:B------:R-:W-:Y:S03]  /*6b60*/  VIADD R90, R90, 0x1 ;  /* 0x000000015a5a7836 */ /* 0x000fe60000000000 */
[----:B--2---:R-:W-:Y:S07]  /*6b70*/  PRMT R0, R0, 0x654, R109 ;  /* 0x0000065400007816 */ /* 0x004fee000000006d */
[----:B------:R2:W3:Y:S04]  /*6b80*/  @P0 LDS.128 R72, [R2+UR44+0x200] ;  /* 0x0002002c02480984 */ /* 0x0004e80008000c00 */
[----:B------:R2:W4:Y:S01]  /*6b90*/  @P0 LDS.128 R76, [R3+0x210] ;  /* 0x00021000034c0984 */ /* 0x0005220000000c00 */
        /* <DEDUP_REMOVED lines=10> */
[----:B--23--:R-:W-:Y:S02]  /*6c40*/  LOP3.LUT R89, R89, R0, RZ, 0x3c, !PT ;  /* 0x0000000059597212 */ /* 0x00cfe400078e3cff */
.L_x_104:
[----:B------:R-:W-:Y:S05]  /*6c50*/  BSYNC B1 ;  /* 0x0000000000017941 */ /* 0x000fea0003800000 */
.L_x_103:
[----:B------:R-:W-:Y:S05]  /*6c60*/  VIADD R0, R39, 0x40 ;  /* 0x0000004027007836 */ /* 0x000fea0000000000 */
[----:B------:R-:W-:Y:S04]  /*6c70*/  SHF.R.U32.HI R0, RZ, 0x15, R0 ;  /* 0x00000015ff007819 */ /* 0x000fe80000011600 */
[----:B------:R-:W-:Y:S11]  /*6c80*/  LOP3.LUT P0, RZ, R0, 0x3, R85, 0x48, !PT ;  /* 0x0000000300ff7812 */ /* 0x000ff60007804855 */
[----:B------:R-:W-:Y:S02]  /*6c90*/  @!UPT UIADD3 URZ, UPT, UPT, URZ, URZ, URZ ;  /* 0x000000fffffff290 */ /* 0x000fe4000fffe0ff */
[----:B------:R-:W-:Y:S05]  /*6ca0*/  @!P0 BRA `(.L_x_108) ;  /* 0x0000000000408947 */ /* 0x000fea0003800000 */
[----:B------:R-:W2:Y:S01]  /*6cb0*/  LDCU.64 UR8, c[0x4][0x70] ;  /* 0x01000e00ff0877ac */ /* 0x000ea20008000a00 */
[----:B------:R-:W-:Y:S01]  /*6cc0*/  MOV R3, 0x0 ;  /* 0x0000000000037802 */ /* 0x000fe20000000f00 */
[----:B------:R-:W-:Y:S02]  /*6cd0*/  HFMA2 R12, -RZ, RZ, 0, 5.9604644775390625e-08 ;  /* 0x00000001ff0c7431 */ /* 0x000fe400000001ff */
[----:B------:R-:W-:Y:S02]  /*6ce0*/  IMAD.MOV.U32 R8, RZ, RZ, 0x192 ;  /* 0x00000192ff087424 */ /* 0x000fe400078e00ff */
[----:B------:R-:W-:Y:S01]  /*6cf0*/  IMAD.MOV.U32 R13, RZ, RZ, RZ ;  /* 0x000000ffff0d7224 */ /* 0x000fe200078e00ff */
[----:B------:R-:W3:Y:S01]  /*6d00*/  LDCU.64 UR6, c[0x4][0x78] ;  /* 0x01000f00ff0677ac */ /* 0x000ee20008000a00 */
[----:B------:R-:W1:Y:S01]  /*6d10*/  LDC.64 R2, c[0x4][R3] ;  /* 0x0100000003027b82 */ /* 0x000e620000000a00 */
[----:B------:R-:W5:Y:S01]  /*6d20*/  LDCU.64 UR4, c[0x4][0x10] ;  /* 0x01000200ff0477ac */ /* 0x000f620008000a00 */
[----:B--2---:R-:W-:Y:S01]  /*6d30*/  MOV R5, UR9 ;  /* 0x0000000900057c02 */ /* 0x004fe20008000f00 */
[----:B------:R-:W-:Y:S01]  /*6d40*/  IMAD.U32 R4, RZ, RZ, UR8 ;  /* 0x00000008ff047e24 */ /* 0x000fe2000f8e00ff */
[----:B---3--:R-:W-:Y:S01]  /*6d50*/  MOV R7, UR7 ;  /* 0x0000000700077c02 */ /* 0x008fe20008000f00 */
[----:B------:R-:W-:Y:S01]  /*6d60*/  IMAD.U32 R6, RZ, RZ, UR6 ;  /* 0x00000006ff067e24 */ /* 0x000fe2000f8e00ff */
[----:B-----5:R-:W-:Y:S01]  /*6d70*/  MOV R11, UR5 ;  /* 0x00000005000b7c02 */ /* 0x020fe20008000f00 */
[----:B------:R-:W-:Y:S02]  /*6d80*/  IMAD.U32 R10, RZ, RZ, UR4 ;  /* 0x00000004ff0a7e24 */ /* 0x000fe4000f8e00ff */
[----:B------:R-:W-:Y:S07]  /*6d90*/  LEPC R20, `(.L_x_108) ;  /* 0x000000001014794e */ /* 0x000fee0000000000 */
[----:B-1--4-:R-:W-:Y:S05]  /*6da0*/  CALL.ABS.NOINC R2 ;  /* 0x0000000002007343 */ /* 0x012fea0003c00000 */
.L_x_108:
[----:B------:R-:W-:Y:S01]  /*6db0*/  ISETP.NE.AND P0, PT, R95, RZ, PT ;  /* 0x000000ff5f00720c */ /* 0x000fe20003f05270 */
[----:B------:R-:W-:Y:S05]  /*6dc0*/  WARPSYNC.ALL ;  /* 0x0000000000007948 */ /* 0x000fea0003800000 */
[----:B------:R-:W-:Y:S01]  /*6dd0*/  R2UR UR4, R39 ;  /* 0x00000000270472ca */ /* 0x000fe200000e0000 */
[----:B------:R-:W2:Y:S01]  /*6de0*/  S2UR UR6, SR_CgaCtaId ;  /* 0x00000000000679c3 */ /* 0x000ea20000008800 */
[-C--:B------:R-:W-:Y:S01]  /*6df0*/  F2FP.F16.E4M3.UNPACK_B R42, R72.reuse ;  /* 0x00000048ff2a723e */ /* 0x080fe200020006ff */
[----:B------:R-:W-:Y:S01]  /*6e00*/  BSSY.RECONVERGENT B0, `(.L_x_109) ;  /* 0x000009c000007945 */ /* 0x000fe20003800200 */
[----:B------:R-:W-:Y:S02]  /*6e10*/  F2FP.F16.E4M3.UNPACK_B R72, R72.H1 ;  /* 0x00000048ff48723e */ /* 0x000fe400030006ff */
[-C--:B------:R-:W-:Y:S01]  /*6e20*/  F2FP.F16.E4M3.UNPACK_B R46, R73.reuse ;  /* 0x00000049ff2e723e */ /* 0x080fe200020006ff */
[--C-:B------:R-:W-:Y:S01]  /*6e30*/  HADD2.F32 R40, -RZ, R42.reuse.H0_H0 ;  /* 0x2000002aff287230 */ /* 0x100fe20000004100 */
[----:B------:R-:W-:Y:S01]  /*6e40*/  F2FP.F16.E4M3.UNPACK_B R73, R73.H1 ;  /* 0x00000049ff49723e */ /* 0x000fe200030006ff */
[----:B------:R-:W-:Y:S01]  /*6e50*/  HADD2.F32 R42, -RZ, R42.H1_H1 ;  /* 0x3000002aff2a7230 */ /* 0x000fe20000004100 */
[-C--:B------:R-:W-:Y:S01]  /*6e60*/  F2FP.F16.E4M3.UNPACK_B R50, R74.reuse ;  /* 0x0000004aff32723e */ /* 0x080fe200020006ff */
[----:B------:R-:W-:Y:S01]  /*6e70*/  HADD2.F32 R43, -RZ, R72.H0_H0 ;  /* 0x20000048ff2b7230 */ /* 0x000fe20000004100 */
[----:B------:R-:W-:Y:S01]  /*6e80*/  F2FP.F16.E4M3.UNPACK_B R74, R74.H1 ;  /* 0x0000004aff4a723e */ /* 0x000fe200030006ff */
[----:B------:R-:W-:Y:S01]  /*6e90*/  LDTM.16dp32bit_t0_t15.x32 R4, tmem[UR4+0x40] ;  /* 0x00004004000479ee */ /* 0x000fe20008a80000 */
[----:B------:R-:W3:Y:S01]  /*6ea0*/  LDTM.16dp32bit_t16_t31.x32 R4, tmem[UR4+0x60] ;  /* 0x00006004000479ee */ /* 0x000ee20008aa0000 */
[----:B------:R-:W-:Y:S01]  /*6eb0*/  NOP ;  /* 0x0000000000007918 */ /* 0x000fe20000000000 */
[--C-:B------:R-:W-:Y:S01]  /*6ec0*/  HADD2.F32 R45, -RZ, R46.reuse.H0_H0 ;  /* 0x2000002eff2d7230 */ /* 0x100fe20000004100 */
[----:B------:R-:W-:Y:S01]  /*6ed0*/  R2UR UR5, R100 ;  /* 0x00000000640572ca */ /* 0x000fe200000e0000 */
[----:B------:R-:W-:Y:S01]  /*6ee0*/  HADD2.F32 R46, -RZ, R46.H1_H1 ;  /* 0x3000002eff2e7230 */ /* 0x000fe20000004100 */
[----:B------:R-:W-:Y:S01]  /*6ef0*/  F2FP.F16.E4M3.UNPACK_B R54, R75 ;  /* 0x0000004bff36723e */ /* 0x000fe200020006ff */
[--C-:B------:R-:W-:Y:S01]  /*6f00*/  HADD2.F32 R49, -RZ, R50.reuse.H0_H0 ;  /* 0x20000032ff317230 */ /* 0x100fe20000004100 */
[----:B----4-:R-:W-:Y:S01]  /*6f10*/  F2FP.F16.E4M3.UNPACK_B R58, R76 ;  /* 0x0000004cff3a723e */ /* 0x010fe200020006ff */
[----:B------:R-:W-:Y:S01]  /*6f20*/  HADD2.F32 R50, -RZ, R50.H1_H1 ;  /* 0x30000032ff327230 */ /* 0x000fe20000004100 */
[----:B------:R-:W-:Y:S01]  /*6f30*/  F2FP.F16.E4M3.UNPACK_B R62, R77 ;  /* 0x0000004dff3e723e */ /* 0x000fe200020006ff */
[--C-:B------:R-:W-:Y:S01]  /*6f40*/  HADD2.F32 R53, -RZ, R54.reuse.H0_H0 ;  /* 0x20000036ff357230 */ /* 0x100fe20000004100 */
[----:B------:R-:W-:Y:S01]  /*6f50*/  F2FP.F16.E4M3.UNPACK_B R66, R78 ;  /* 0x0000004eff42723e */ /* 0x000fe200020006ff */
[----:B------:R-:W-:Y:S01]  /*6f60*/  HADD2.F32 R54, -RZ, R54.H1_H1 ;  /* 0x30000036ff367230 */ /* 0x000fe20000004100 */
[----:B------:R-:W-:Y:S01]  /*6f70*/  F2FP.F16.E4M3.UNPACK_B R69, R79 ;  /* 0x0000004fff45723e */ /* 0x000fe200020006ff */
[--C-:B------:R-:W-:Y:S01]  /*6f80*/  HADD2.F32 R57, -RZ, R58.reuse.H0_H0 ;  /* 0x2000003aff397230 */ /* 0x100fe20000004100 */
[----:B------:R-:W-:Y:S01]  /*6f90*/  F2FP.F16.E4M3.UNPACK_B R75, R75.H1 ;  /* 0x0000004bff4b723e */ /* 0x000fe200030006ff */
[----:B------:R-:W-:Y:S01]  /*6fa0*/  UIADD3 UR4, UPT, UPT, UR5, 0xb0, URZ ;  /* 0x000000b005047890 */ /* 0x000fe2000fffe0ff */
[----:B------:R-:W-:Y:S01]  /*6fb0*/  HADD2.F32 R59, -RZ, R58.H1_H1 ;  /* 0x3000003aff3b7230 */ /* 0x000fe20000004100 */
[----:B------:R-:W-:Y:S01]  /*6fc0*/  F2FP.F16.E4M3.UNPACK_B R76, R76.H1 ;  /* 0x0000004cff4c723e */ /* 0x000fe200030006ff */
[--C-:B------:R-:W-:Y:S01]  /*6fd0*/  HADD2.F32 R61, -RZ, R62.reuse.H0_H0 ;  /* 0x2000003eff3d7230 */ /* 0x100fe20000004100 */
[----:B------:R-:W-:Y:S01]  /*6fe0*/  F2FP.F16.E4M3.UNPACK_B R77, R77.H1 ;  /* 0x0000004dff4d723e */ /* 0x000fe200030006ff */
[----:B------:R-:W-:Y:S01]  /*6ff0*/  HADD2.F32 R62, -RZ, R62.H1_H1 ;  /* 0x3000003eff3e7230 */ /* 0x000fe20000004100 */
[----:B------:R-:W-:Y:S01]  /*7000*/  F2FP.F16.E4M3.UNPACK_B R78, R78.H1 ;  /* 0x0000004eff4e723e */ /* 0x000fe200030006ff */
[--C-:B------:R-:W-:Y:S01]  /*7010*/  HADD2.F32 R65, -RZ, R66.reuse.H0_H0 ;  /* 0x20000042ff417230 */ /* 0x100fe20000004100 */
[----:B--2---:R-:W-:Y:S01]  /*7020*/  UPRMT UR4, UR6, 0x654, UR4 ;  /* 0x0000065406047896 */ /* 0x004fe20008000004 */
        /* <DEDUP_REMOVED lines=8> */
[----:B------:R-:W-:Y:S01]  /*70b0*/  SYNCS.ARRIVE.TRANS64.RED.A1T0 RZ, [UR4], RZ ;  /* 0x000000ffffff79a7 */ /* 0x000fe20008100404 */
        /* <DEDUP_REMOVED lines=15> */
[--C-:B------:R-:W-:Y:S02]  /*71b0*/  HADD2.F32 R47, -RZ, R73.reuse.H0_H0 ;  /* 0x20000049ff2f7230 */ /* 0x100fe40000004100 */
[C---:B------:R-:W-:Y:S01]  /*71c0*/  FMUL R10, R38.reuse, R10 ;  /* 0x0000000a260a7220 */ /* 0x040fe20000400000 */
[C---:B------:R-:W-:Y:S01]  /*71d0*/  FFMA R6, R41.reuse, R43, R6 ;  /* 0x0000002b29067223 */ /* 0x040fe20000000006 */
[----:B------:R-:W-:Y:S02]  /*71e0*/  HADD2.F32 R48, -RZ, R73.H1_H1 ;  /* 0x30000049ff307230 */ /* 0x000fe40000004100 */
[C---:B------:R-:W-:Y:S01]  /*71f0*/  FFMA R7, R41.reuse, R44, R7 ;  /* 0x0000002c29077223 */ /* 0x040fe20000000007 */
[C---:B------:R-:W-:Y:S01]  /*7200*/  FFMA R8, R41.reuse, R45, R8 ;  /* 0x0000002d29087223 */ /* 0x040fe20000000008 */
[C---:B------:R-:W-:Y:S01]  /*7210*/  FFMA R9, R41.reuse, R46, R9 ;  /* 0x0000002e29097223 */ /* 0x040fe20000000009 */
[----:B------:R-:W-:Y:S01]  /*7220*/  FFMA R10, R41, R47, R10 ;  /* 0x0000002f290a7223 */ /* 0x000fe2000000000a */
[----:B------:R-:W-:Y:S01]  /*7230*/  HADD2.F32 R43, -RZ, R69.H0_H0 ;  /* 0x20000045ff2b7230 */ /* 0x000fe20000004100 */
[----:B-1----:R-:W-:Y:S01]  /*7240*/  F2FP.SATFINITE.E4M3.F32.PACK_AB_MERGE_C R96, R7, R6, RZ ;  /* 0x000000060760723e */ /* 0x002fe200048070ff */
[C---:B------:R-:W-:Y:S01]  /*7250*/  FMUL R11, R38.reuse, R11 ;  /* 0x0000000b260b7220 */ /* 0x040fe20000400000 */
[--C-:B------:R-:W-:Y:S02]  /*7260*/  HADD2.F32 R51, -RZ, R74.reuse.H0_H0 ;  /* 0x2000004aff337230 */ /* 0x100fe40000004100 */
[C---:B------:R-:W-:Y:S01]  /*7270*/  FMUL R14, R38.reuse, R14 ;  /* 0x0000000e260e7220 */ /* 0x040fe20000400000 */
[----:B------:R-:W-:Y:S01]  /*7280*/  HADD2.F32 R52, -RZ, R74.H1_H1 ;  /* 0x3000004aff347230 */ /* 0x000fe20000004100 */
[----:B------:R-:W-:Y:S01]  /*7290*/  F2FP.SATFINITE.E4M3.F32.PACK_AB_MERGE_C R96, R5, R4, R96 ;  /* 0x000000040560723e */ /* 0x000fe20004807060 */
[C---:B------:R-:W-:Y:S01]  /*72a0*/  FFMA R11, R41.reuse, R48, R11 ;  /* 0x00000030290b7223 */ /* 0x040fe2000000000b */
[C---:B------:R-:W-:Y:S01]  /*72b0*/  FFMA R12, R41.reuse, R49, R12 ;  /* 0x00000031290c7223 */ /* 0x040fe2000000000c */
[C---:B------:R-:W-:Y:S01]  /*72c0*/  FFMA R13, R41.reuse, R50, R13 ;  /* 0x00000032290d7223 */ /* 0x040fe2000000000d */
[----:B------:R-:W-:Y:S01]  /*72d0*/  FFMA R14, R41, R51, R14 ;  /* 0x00000033290e7223 */ /* 0x000fe2000000000e */
[C---:B------:R-:W-:Y:S01]  /*72e0*/  FMUL R15, R38.reuse, R15 ;  /* 0x0000000f260f7220 */ /* 0x040fe20000400000 */
[----:B------:R-:W-:Y:S01]  /*72f0*/  F2FP.F16.E4M3.UNPACK_B R79, R79.H1 ;  /* 0x0000004fff4f723e */ /* 0x000fe200030006ff */
[--C-:B------:R-:W-:Y:S01]  /*7300*/  HADD2.F32 R55, -RZ, R75.reuse.H0_H0 ;  /* 0x2000004bff377230 */ /* 0x100fe20000004100 */
[----:B------:R-:W-:Y:S01]  /*7310*/  F2FP.SATFINITE.E4M3.F32.PACK_AB_MERGE_C R97, R11, R10, RZ ;  /* 0x0000000a0b61723e */ /* 0x000fe200048070ff */
[C---:B------:R-:W-:Y:S01]  /*7320*/  FFMA R15, R41.reuse, R52, R15 ;  /* 0x00000034290f7223 */ /* 0x040fe2000000000f */
[C---:B------:R-:W-:Y:S01]  /*7330*/  FFMA R16, R41.reuse, R53, R16 ;  /* 0x0000003529107223 */ /* 0x040fe20000000010 */
[----:B------:R-:W-:Y:S01]  /*7340*/  FFMA R17, R41, R54, R17 ;  /* 0x0000003629117223 */ /* 0x000fe20000000011 */
[----:B------:R-:W-:Y:S01]  /*7350*/  F2FP.SATFINITE.E4M3.F32.PACK_AB_MERGE_C R97, R9, R8, R97 ;  /* 0x000000080961723e */ /* 0x000fe20004807061 */
[----:B------:R-:W-:Y:S01]  /*7360*/  HADD2.F32 R56, -RZ, R75.H1_H1 ;  /* 0x3000004bff387230 */ /* 0x000fe20000004100 */
[----:B------:R-:W-:Y:S01]  /*7370*/  F2FP.SATFINITE.E4M3.F32.PACK_AB_MERGE_C R98, R15, R14, RZ ;  /* 0x0000000e0f62723e */ /* 0x000fe200048070ff */
[C---:B------:R-:W-:Y:S01]  /*7380*/  FMUL R18, R38.reuse, R18 ;  /* 0x0000001226127220 */ /* 0x040fe20000400000 */
[C---:B------:R-:W-:Y:S01]  /*7390*/  FMUL R19, R38.reuse, R19 ;  /* 0x0000001326137220 */ /* 0x040fe20000400000 */
[--C-:B------:R-:W-:Y:S02]  /*73a0*/  HADD2.F32 R58, -RZ, R76.reuse.H0_H0 ;  /* 0x2000004cff3a7230 */ /* 0x100fe40000004100 */
[C---:B------:R-:W-:Y:S01]  /*73b0*/  FMUL R3, R38.reuse, R22 ;  /* 0x0000001626037220 */ /* 0x040fe20000400000 */
[C---:B------:R-:W-:Y:S01]  /*73c0*/  FFMA R18, R41.reuse, R55, R18 ;  /* 0x0000003729127223 */ /* 0x040fe20000000012 */
[----:B------:R-:W-:Y:S02]  /*73d0*/  HADD2.F32 R60, -RZ, R76.H1_H1 ;  /* 0x3000004cff3c7230 */ /* 0x000fe40000004100 */
        /* <DEDUP_REMOVED lines=42> */
[----:B------:R-:W-:Y:S03]  /*7680*/  IADD3 R70, PT, PT, R36, 0x1, RZ ;  /* 0x0000000124467810 */ /* 0x000fe60007ffe0ff */
        /* <DEDUP_REMOVED lines=10> */
[----:B------:R-:W-:Y:S02]  /*7730*/  UIADD3 UR9, UPT, UPT, UR49, 0x40, URZ ;  /* 0x0000004031097890 */ /* 0x000fe4000fffe0ff */
[----:B------:R-:W-:Y:S01]  /*7740*/  UIADD3 UR8, UPT, UPT, UR44, 0x3200, URZ ;  /* 0x000032002c087890 */ /* 0x000fe2000fffe0ff */
[----:B------:R-:W-:Y:S01]  /*7750*/  UMOV UR10, UR50 ;  /* 0x00000032000a7c82 */ /* 0x000fe20008000000 */
[----:B------:R-:W-:Y:S01]  /*7760*/  UMOV UR11, UR36 ;  /* 0x00000024000b7c82 */ /* 0x000fe20008000000 */
[----:B--2---:R-:W-:Y:S04]  /*7770*/  UIADD3 UR4, UP0, UPT, UR6, 0x680, URZ ;  /* 0x0000068006047890 */ /* 0x004fe8000ff1e0ff */
[----:B------:R-:W-:Y:S09]  /*7780*/  UIADD3.X UR5, UPT, UPT, URZ, UR7, URZ, UP0, !UPT ;  /* 0x00000007ff057290 */ /* 0x000ff200087fe4ff */
[----:B------:R2:W-:Y:S01]  /*7790*/  UTMASTG.3D [UR8], [UR4] ;  /* 0x00000008040073b5 */ /* 0x0005e20008010000 */
[----:B------:R0:W-:Y:S01]  /*77a0*/  UTMACMDFLUSH ;  /* 0x00000000000079b7 */ /* 0x0001e20000000000 */
[----:B--2---:R-:W-:Y:S04]  /*77b0*/  DEPBAR.LE SB0, 0x1 ;  /* 0x000080400000791a */ /* 0x004fe80000000000 */
.L_x_110:
[----:B------:R-:W-:Y:S05]  /*77c0*/  BSYNC.RECONVERGENT B0 ;  /* 0x0000000000007941 */ /* 0x000fea0003800200 */
.L_x_109:
[----:B------:R-:W-:Y:S01]  /*77d0*/  BAR.SYNC.DEFER_BLOCKING 0x1, 0x80 ;  /* 0x0042000000007b1d */ /* 0x000fe20000010000 */
[----:B------:R-:W-:Y:S01]  /*77e0*/  ISETP.NE.AND P0, PT, R87, 0x2, PT ;  /* 0x000000025700780c */ /* 0x000fe20003f05270 */
[----:B------:R-:W-:Y:S01]  /*77f0*/  UISETP.NE.AND UP0, UPT, UR45, URZ, UPT ;  /* 0x000000ff2d00728c */ /* 0x000fe2000bf05270 */
[----:B------:R-:W-:Y:S01]  /*7800*/  ISETP.NE.AND P1, PT, R70, 0x4, PT ;  /* 0x000000044600780c */ /* 0x000fe20003f25270 */
[----:B------:R-:W-:Y:S01]  /*7810*/  UIADD3 UR20, UPT, UPT, UR37, UR62, URZ ;  /* 0x0000003e25147290 */ /* 0x000fe2000fffe0ff */
[----:B------:R-:W-:Y:S01]  /*7820*/  SEL R0, RZ, 0x1, P0 ;  /* 0x00000001ff007807 */ /* 0x000fe20000000000 */
[----:B------:R-:W-:Y:S01]  /*7830*/  UIADD3 UR16, UPT, UPT, UR38, UR59, URZ ;  /* 0x0000003b26107290 */ /* 0x000fe2000fffe0ff */
[----:B------:R-:W-:Y:S02]  /*7840*/  SEL R3, RZ, 0x1, P1 ;  /* 0x00000001ff037807 */ /* 0x000fe40000800000 */
[----:B------:R-:W-:Y:S02]  /*7850*/  LOP3.LUT R91, R91, R0, RZ, 0x3c, !PT ;  /* 0x000000005b5b7212 */ /* 0x000fe400078e3cff */
[----:B------:R-:W-:Y:S02]  /*7860*/  LOP3.LUT R92, R92, R3, RZ, 0x3c, !PT ;  /* 0x000000035c5c7212 */ /* 0x000fe400078e3cff */
[----:B------:R-:W-:Y:S02]  /*7870*/  SEL R87, R87, RZ, P0 ;  /* 0x000000ff57577207 */ /* 0x000fe40000000000 */
[----:B------:R-:W-:Y:S01]  /*7880*/  SEL R36, R70, RZ, P1 ;  /* 0x000000ff46247207 */ /* 0x000fe20000800000 */
[----:B------:R-:W-:Y:S01]  /*7890*/  UMOV UR36, UR58 ;  /* 0x0000003a00247c82 */ /* 0x000fe20008000000 */
[----:B------:R-:W-:Y:S05]  /*78a0*/  BRA.U UP0, `(.L_x_111) ;  /* 0xffffffd500987547 */ /* 0x000fea000b83ffff */
[----:B------:R-:W-:Y:S05]  /*78b0*/  EXIT ;  /* 0x000000000000794d */ /* 0x000fea0003800000 */
.L_x_24:
[----:B-1----:R1:W2:Y:S02]  /*78c0*/  SYNCS.PHASECHK.TRANS64.TRYWAIT P0, [R0+URZ+0xe0], R3 ;  /* 0x0000e003000075a7 */ /* 0x0022a400080011ff */
[----:B--2---:R-:W-:Y:S05]  /*78d0*/  @!P0 NANOSLEEP.SYNCS 0x989680 ;  /* 0x009896800000895d */ /* 0x004fea0003900000 */
[----:B------:R-:W2:Y:S02]  /*78e0*/  @!P0 SYNCS.PHASECHK.TRANS64 P0, [R0+URZ+0xe0], R3 ;  /* 0x0000e003000085a7 */ /* 0x000ea400080010ff */
[----:B--2---:R-:W-:Y:S05]  /*78f0*/  @!P0 BRA `(.L_x_24) ;  /* 0xfffffffc00f08947 */ /* 0x004fea000383ffff */
[----:B------:R-:W-:Y:S05]  /*7900*/  BRA `(.L_x_112) ;  /* 0xffffffa0002c7947 */ /* 0x000fea000383ffff */
.L_x_27:
[----:B-1----:R-:W-:-:S07]  /*7910*/  MOV R0, UR33 ;  /* 0x0000002100007c02 */ /* 0x002fce0008000f00 */
.L_x_113:
[----:B-1----:R1:W2:Y:S02]  /*7920*/  SYNCS.PHASECHK.TRANS64.TRYWAIT P0, [R0+URZ+0x20], R3 ;  /* 0x00002003000075a7 */ /* 0x0022a400080011ff */
[----:B--2---:R-:W-:Y:S05]  /*7930*/  @!P0 NANOSLEEP.SYNCS 0x989680 ;  /* 0x009896800000895d */ /* 0x004fea0003900000 */
[----:B------:R-:W2:Y:S02]  /*7940*/  @!P0 SYNCS.PHASECHK.TRANS64 P0, [R0+URZ+0x20], R3 ;  /* 0x00002003000085a7 */ /* 0x000ea400080010ff */
[----:B--2---:R-:W-:Y:S05]  /*7950*/  @!P0 BRA `(.L_x_113) ;  /* 0xfffffffc00f08947 */ /* 0x004fea000383ffff */
[----:B------:R-:W-:Y:S05]  /*7960*/  BRA `(.L_x_26) ;  /* 0xffffffa000707947 */ /* 0x000fea000383ffff */
.L_x_34:
[----:B-1----:R-:W-:-:S07]  /*7970*/  MOV R0, UR17 ;  /* 0x0000001100007c02 */ /* 0x002fce0008000f00 */
.L_x_114:
[----:B-1----:R1:W2:Y:S02]  /*7980*/  SYNCS.PHASECHK.TRANS64.TRYWAIT P0, [R0+URZ+0x20], R3 ;  /* 0x00002003000075a7 */ /* 0x0022a400080011ff */
[----:B--2---:R-:W-:Y:S05]  /*7990*/  @!P0 NANOSLEEP.SYNCS 0x989680 ;  /* 0x009896800000895d */ /* 0x004fea0003900000 */
[----:B------:R-:W2:Y:S02]  /*79a0*/  @!P0 SYNCS.PHASECHK.TRANS64 P0, [R0+URZ+0x20], R3 ;  /* 0x00002003000085a7 */ /* 0x000ea400080010ff */
[----:B--2---:R-:W-:Y:S05]  /*79b0*/  @!P0 BRA `(.L_x_114) ;  /* 0xfffffffc00f08947 */ /* 0x004fea000383ffff */
[----:B------:R-:W-:Y:S05]  /*79c0*/  BRA `(.L_x_33) ;  /* 0xffffffa400307947 */ /* 0x000fea000383ffff */
.L_x_39:
[----:B-1----:R1:W2:Y:S02]  /*79d0*/  SYNCS.PHASECHK.TRANS64.TRYWAIT P0, [R3+URZ+0x70], R0 ;  /* 0x00007000030075a7 */ /* 0x0022a400080011ff */
[----:B--2---:R-:W-:Y:S05]  /*79e0*/  @!P0 NANOSLEEP.SYNCS 0x989680 ;  /* 0x009896800000895d */ /* 0x004fea0003900000 */
[----:B------:R-:W2:Y:S02]  /*79f0*/  @!P0 SYNCS.PHASECHK.TRANS64 P0, [R3+URZ+0x70], R0 ;  /* 0x00007000030085a7 */ /* 0x000ea400080010ff */
[----:B--2---:R-:W-:Y:S05]  /*7a00*/  @!P0 BRA `(.L_x_39) ;  /* 0xfffffffc00f08947 */ /* 0x004fea000383ffff */
[----:B------:R-:W-:Y:S05]  /*7a10*/  BRA `(.L_x_115) ;  /* 0xffffffa400d07947 */ /* 0x000fea000383ffff */
.L_x_43:
[----:B-1----:R-:W-:-:S07]  /*7a20*/  MOV R0, UR4 ;  /* 0x0000000400007c02 */ /* 0x002fce0008000f00 */
.L_x_116:
[----:B-1----:R1:W2:Y:S02]  /*7a30*/  SYNCS.PHASECHK.TRANS64.TRYWAIT P0, [R0+URZ], R3 ;  /* 0x00000003000075a7 */ /* 0x0022a400080011ff */
[----:B--2---:R-:W-:Y:S05]  /*7a40*/  @!P0 NANOSLEEP.SYNCS 0x989680 ;  /* 0x009896800000895d */ /* 0x004fea0003900000 */
[----:B------:R-:W2:Y:S02]  /*7a50*/  @!P0 SYNCS.PHASECHK.TRANS64 P0, [R0+URZ], R3 ;  /* 0x00000003000085a7 */ /* 0x000ea400080010ff */
[----:B--2---:R-:W-:Y:S05]  /*7a60*/  @!P0 BRA `(.L_x_116) ;  /* 0xfffffffc00f08947 */ /* 0x004fea000383ffff */
[----:B------:R-:W-:Y:S05]  /*7a70*/  BRA `(.L_x_117) ;  /* 0xffffffac00747947 */ /* 0x000fea000383ffff */
.L_x_44:
[----:B------:R-:W-:-:S07]  /*7a80*/  MOV R0, UR5 ;  /* 0x0000000500007c02 */ /* 0x000fce0008000f00 */
.L_x_118:
[----:B-1----:R1:W2:Y:S02]  /*7a90*/  SYNCS.PHASECHK.TRANS64.TRYWAIT P0, [R0+URZ], R3 ;  /* 0x00000003000075a7 */ /* 0x0022a400080011ff */
[----:B--2---:R-:W-:Y:S05]  /*7aa0*/  @!P0 NANOSLEEP.SYNCS 0x989680 ;  /* 0x009896800000895d */ /* 0x004fea0003900000 */
[----:B------:R-:W2:Y:S02]  /*7ab0*/  @!P0 SYNCS.PHASECHK.TRANS64 P0, [R0+URZ], R3 ;  /* 0x00000003000085a7 */ /* 0x000ea400080010ff */
[----:B--2---:R-:W-:Y:S05]  /*7ac0*/  @!P0 BRA `(.L_x_118) ;  /* 0xfffffffc00f08947 */ /* 0x004fea000383ffff */
[----:B------:R-:W-:Y:S05]  /*7ad0*/  BRA `(.L_x_119) ;  /* 0xffffffac00807947 */ /* 0x000fea000383ffff */
.L_x_45:
[----:B------:R-:W-:-:S07]  /*7ae0*/  MOV R0, UR5 ;  /* 0x0000000500007c02 */ /* 0x000fce0008000f00 */
.L_x_120:
[----:B-1----:R1:W2:Y:S02]  /*7af0*/  SYNCS.PHASECHK.TRANS64.TRYWAIT P0, [R0+URZ], R3 ;  /* 0x00000003000075a7 */ /* 0x0022a400080011ff */
[----:B--2---:R-:W-:Y:S05]  /*7b00*/  @!P0 NANOSLEEP.SYNCS 0x989680 ;  /* 0x009896800000895d */ /* 0x004fea0003900000 */
[----:B------:R-:W2:Y:S02]  /*7b10*/  @!P0 SYNCS.PHASECHK.TRANS64 P0, [R0+URZ], R3 ;  /* 0x00000003000085a7 */ /* 0x000ea400080010ff */
[----:B--2---:R-:W-:Y:S05]  /*7b20*/  @!P0 BRA `(.L_x_120) ;  /* 0xfffffffc00f08947 */ /* 0x004fea000383ffff */
[----:B------:R-:W-:Y:S05]  /*7b30*/  BRA `(.L_x_121) ;  /* 0xffffffac008c7947 */ /* 0x000fea000383ffff */
.L_x_48:
[----:B--2---:R2:W3:Y:S02]  /*7b40*/  SYNCS.PHASECHK.TRANS64.TRYWAIT P0, [R2+URZ+0xd0], R5 ;  /* 0x0000d005020075a7 */ /* 0x0044e400080011ff */
[----:B---3--:R-:W-:Y:S05]  /*7b50*/  @!P0 NANOSLEEP.SYNCS 0x989680 ;  /* 0x009896800000895d */ /* 0x008fea0003900000 */
[----:B------:R-:W3:Y:S02]  /*7b60*/  @!P0 SYNCS.PHASECHK.TRANS64 P0, [R2+URZ+0xd0], R5 ;  /* 0x0000d005020085a7 */ /* 0x000ee400080010ff */
[----:B---3--:R-:W-:Y:S05]  /*7b70*/  @!P0 BRA `(.L_x_48) ;  /* 0xfffffffc00f08947 */ /* 0x008fea000383ffff */
[----:B------:R-:W-:Y:S05]  /*7b80*/  BRA `(.L_x_122) ;  /* 0xffffffac00f07947 */ /* 0x000fea000383ffff */
.L_x_49:
[----:B------:R-:W-:-:S07]  /*7b90*/  MOV R2, UR4 ;  /* 0x0000000400027c02 */ /* 0x000fce0008000f00 */
.L_x_123:
[----:B--2---:R2:W3:Y:S02]  /*7ba0*/  SYNCS.PHASECHK.TRANS64.TRYWAIT P0, [R2+URZ+0x80], R5 ;  /* 0x00008005020075a7 */ /* 0x0044e400080011ff */
[----:B---3--:R-:W-:Y:S05]  /*7bb0*/  @!P0 NANOSLEEP.SYNCS 0x989680 ;  /* 0x009896800000895d */ /* 0x008fea0003900000 */
[----:B------:R-:W3:Y:S02]  /*7bc0*/  @!P0 SYNCS.PHASECHK.TRANS64 P0, [R2+URZ+0x80], R5 ;  /* 0x00008005020085a7 */ /* 0x000ee400080010ff */
[----:B---3--:R-:W-:Y:S05]  /*7bd0*/  @!P0 BRA `(.L_x_123) ;  /* 0xfffffffc00f08947 */ /* 0x008fea000383ffff */
[----:B------:R-:W-:Y:S05]  /*7be0*/  BRA `(.L_x_124) ;  /* 0xffffffb000007947 */ /* 0x000fea000383ffff */
.L_x_50:
[----:B--2---:R2:W3:Y:S02]  /*7bf0*/  SYNCS.PHASECHK.TRANS64.TRYWAIT P1, [R2+URZ+0x70], R5 ;  /* 0x00007005020075a7 */ /* 0x0044e400080211ff */
[----:B---3--:R-:W-:Y:S05]  /*7c00*/  @!P1 NANOSLEEP.SYNCS 0x989680 ;  /* 0x009896800000995d */ /* 0x008fea0003900000 */
[----:B------:R-:W3:Y:S02]  /*7c10*/  @!P1 SYNCS.PHASECHK.TRANS64 P1, [R2+URZ+0x70], R5 ;  /* 0x00007005020095a7 */ /* 0x000ee400080210ff */
[----:B---3--:R-:W-:Y:S05]  /*7c20*/  @!P1 BRA `(.L_x_50) ;  /* 0xfffffffc00f09947 */ /* 0x008fea000383ffff */
[----:B------:R-:W-:Y:S05]  /*7c30*/  BRA `(.L_x_125) ;  /* 0xffffffb000307947 */ /* 0x000fea000383ffff */
.L_x_53:
[----:B------:R-:W-:-:S07]  /*7c40*/  MOV R0, UR4 ;  /* 0x0000000400007c02 */ /* 0x000fce0008000f00 */
.L_x_126:
[----:B--2---:R2:W3:Y:S02]  /*7c50*/  SYNCS.PHASECHK.TRANS64.TRYWAIT P0, [R0+URZ+0x80], R3 ;  /* 0x00008003000075a7 */ /* 0x0044e400080011ff */
[----:B---3--:R-:W-:Y:S05]  /*7c60*/  @!P0 NANOSLEEP.SYNCS 0x989680 ;  /* 0x009896800000895d */ /* 0x008fea0003900000 */
[----:B------:R-:W3:Y:S02]  /*7c70*/  @!P0 SYNCS.PHASECHK.TRANS64 P0, [R0+URZ+0x80], R3 ;  /* 0x00008003000085a7 */ /* 0x000ee400080010ff */
[----:B---3--:R-:W-:Y:S05]  /*7c80*/  @!P0 BRA `(.L_x_126) ;  /* 0xfffffffc00f08947 */ /* 0x008fea000383ffff */
[----:B------:R-:W-:Y:S05]  /*7c90*/  BRA `(.L_x_52) ;  /* 0xffffffb000847947 */ /* 0x000fea000383ffff */
.L_x_60:
[----:B-1----:R1:W2:Y:S02]  /*7ca0*/  SYNCS.PHASECHK.TRANS64.TRYWAIT P1, [R0+URZ+0x70], R5 ;  /* 0x00007005000075a7 */ /* 0x0022a400080211ff */
[----:B--2---:R-:W-:Y:S05]  /*7cb0*/  @!P1 NANOSLEEP.SYNCS 0x989680 ;  /* 0x009896800000995d */ /* 0x004fea0003900000 */
[----:B------:R-:W2:Y:S02]  /*7cc0*/  @!P1 SYNCS.PHASECHK.TRANS64 P1, [R0+URZ+0x70], R5 ;  /* 0x00007005000095a7 */ /* 0x000ea400080210ff */
[----:B--2---:R-:W-:Y:S05]  /*7cd0*/  @!P1 BRA `(.L_x_60) ;  /* 0xfffffffc00f09947 */ /* 0x004fea000383ffff */
[----:B------:R-:W-:Y:S05]  /*7ce0*/  BRA `(.L_x_127) ;  /* 0xffffffb400ec7947 */ /* 0x000fea000383ffff */
.L_x_61:
[----:B------:R-:W-:-:S07]  /*7cf0*/  MOV R3, UR23 ;  /* 0x0000001700037c02 */ /* 0x000fce0008000f00 */
.L_x_128:
[----:B-1----:R1:W2:Y:S02]  /*7d00*/  SYNCS.PHASECHK.TRANS64.TRYWAIT P0, [R3+URZ+0xb0], R0 ;  /* 0x0000b000030075a7 */ /* 0x0022a400080011ff */
[----:B--2---:R-:W-:Y:S05]  /*7d10*/  @!P0 NANOSLEEP.SYNCS 0x989680 ;  /* 0x009896800000895d */ /* 0x004fea0003900000 */
[----:B------:R-:W2:Y:S02]  /*7d20*/  @!P0 SYNCS.PHASECHK.TRANS64 P0, [R3+URZ+0xb0], R0 ;  /* 0x0000b000030085a7 */ /* 0x000ea400080010ff */
[----:B--2---:R-:W-:Y:S05]  /*7d30*/  @!P0 BRA `(.L_x_128) ;  /* 0xfffffffc00f08947 */ /* 0x004fea000383ffff */
[----:B------:R-:W-:Y:S05]  /*7d40*/  BRA `(.L_x_129) ;  /* 0xffffffb8003c7947 */ /* 0x000fea000383ffff */
.L_x_64:
[----:B------:R-:W-:Y:S07]  /*7d50*/  MOV R0, UR5 ;  /* 0x0000000500007c02 */ /* 0x000fee0008000f00 */
.L_x_130:
[----:B-1----:R1:W2:Y:S02]  /*7d60*/  SYNCS.PHASECHK.TRANS64.TRYWAIT P0, [R0+URZ], R3 ;  /* 0x00000003000075a7 */ /* 0x0022a400080011ff */
[----:B--2---:R-:W-:Y:S05]  /*7d70*/  @!P0 NANOSLEEP.SYNCS 0x989680 ;  /* 0x009896800000895d */ /* 0x004fea0003900000 */
[----:B------:R-:W2:Y:S02]  /*7d80*/  @!P0 SYNCS.PHASECHK.TRANS64 P0, [R0+URZ], R3 ;  /* 0x00000003000085a7 */ /* 0x000ea400080010ff */
[----:B--2---:R-:W-:Y:S05]  /*7d90*/  @!P0 BRA `(.L_x_130) ;  /* 0xfffffffc00f08947 */ /* 0x004fea000383ffff */
[----:B------:R-:W-:Y:S05]  /*7da0*/  BRA `(.L_x_63) ;  /* 0xffffffb800587947 */ /* 0x000fea000383ffff */
.L_x_67:
[----:B------:R-:W-:-:S07]  /*7db0*/  MOV R0, UR4 ;  /* 0x0000000400007c02 */ /* 0x000fce0008000f00 */
.L_x_131:
[----:B--2---:R2:W4:Y:S02]  /*7dc0*/  SYNCS.PHASECHK.TRANS64.TRYWAIT P0, [R0+URZ], R3 ;  /* 0x00000003000075a7 */ /* 0x00452400080011ff */
[----:B----4-:R-:W-:Y:S05]  /*7dd0*/  @!P0 NANOSLEEP.SYNCS 0x989680 ;  /* 0x009896800000895d */ /* 0x010fea0003900000 */
[----:B------:R-:W4:Y:S02]  /*7de0*/  @!P0 SYNCS.PHASECHK.TRANS64 P0, [R0+URZ], R3 ;  /* 0x00000003000085a7 */ /* 0x000f2400080010ff */
[----:B----4-:R-:W-:Y:S05]  /*7df0*/  @!P0 BRA `(.L_x_131) ;  /* 0xfffffffc00f08947 */ /* 0x010fea000383ffff */
[----:B------:R-:W-:Y:S05]  /*7e00*/  BRA `(.L_x_132) ;  /* 0xffffffbc000c7947 */ /* 0x000fea000383ffff */
.L_x_68:
[----:B------:R-:W-:-:S07]  /*7e10*/  MOV R0, UR5 ;  /* 0x0000000500007c02 */ /* 0x000fce0008000f00 */
.L_x_133:
[----:B-1----:R1:W2:Y:S02]  /*7e20*/  SYNCS.PHASECHK.TRANS64.TRYWAIT P0, [R0+URZ], R3 ;  /* 0x00000003000075a7 */ /* 0x0022a400080011ff */
[----:B--2---:R-:W-:Y:S05]  /*7e30*/  @!P0 NANOSLEEP.SYNCS 0x989680 ;  /* 0x009896800000895d */ /* 0x004fea0003900000 */
[----:B------:R-:W2:Y:S02]  /*7e40*/  @!P0 SYNCS.PHASECHK.TRANS64 P0, [R0+URZ], R3 ;  /* 0x00000003000085a7 */ /* 0x000ea400080010ff */
[----:B--2---:R-:W-:Y:S05]  /*7e50*/  @!P0 BRA `(.L_x_133) ;  /* 0xfffffffc00f08947 */ /* 0x004fea000383ffff */
[----:B------:R-:W-:Y:S05]  /*7e60*/  BRA `(.L_x_134) ;  /* 0xffffffbc00187947 */ /* 0x000fea000383ffff */
.L_x_69:
[----:B------:R-:W-:-:S07]  /*7e70*/  MOV R0, UR5 ;  /* 0x0000000500007c02 */ /* 0x000fce0008000f00 */
.L_x_135:
[----:B-1----:R1:W2:Y:S02]  /*7e80*/  SYNCS.PHASECHK.TRANS64.TRYWAIT P0, [R0+URZ], R3 ;  /* 0x00000003000075a7 */ /* 0x0022a400080011ff */
[----:B--2---:R-:W-:Y:S05]  /*7e90*/  @!P0 NANOSLEEP.SYNCS 0x989680 ;  /* 0x009896800000895d */ /* 0x004fea0003900000 */
[----:B------:R-:W2:Y:S02]  /*7ea0*/  @!P0 SYNCS.PHASECHK.TRANS64 P0, [R0+URZ], R3 ;  /* 0x00000003000085a7 */ /* 0x000ea400080010ff */
[----:B--2---:R-:W-:Y:S05]  /*7eb0*/  @!P0 BRA `(.L_x_135) ;  /* 0xfffffffc00f08947 */ /* 0x004fea000383ffff */
[----:B------:R-:W-:Y:S05]  /*7ec0*/  BRA `(.L_x_136) ;  /* 0xffffffbc00247947 */ /* 0x000fea000383ffff */
.L_x_70:
[----:B------:R-:W-:-:S07]  /*7ed0*/  MOV R0, UR4 ;  /* 0x0000000400007c02 */ /* 0x000fce0008000f00 */
.L_x_137:
[----:B-1----:R1:W2:Y:S02]  /*7ee0*/  SYNCS.PHASECHK.TRANS64.TRYWAIT P0, [R0+URZ], R3 ;  /* 0x00000003000075a7 */ /* 0x0022a400080011ff */
[----:B--2---:R-:W-:Y:S05]  /*7ef0*/  @!P0 NANOSLEEP.SYNCS 0x989680 ;  /* 0x009896800000895d */ /* 0x004fea0003900000 */
[----:B------:R-:W2:Y:S02]  /*7f00*/  @!P0 SYNCS.PHASECHK.TRANS64 P0, [R0+URZ], R3 ;  /* 0x00000003000085a7 */ /* 0x000ea400080010ff */
[----:B--2---:R-:W-:Y:S05]  /*7f10*/  @!P0 BRA `(.L_x_137) ;  /* 0xfffffffc00f08947 */ /* 0x004fea000383ffff */
[----:B------:R-:W-:Y:S05]  /*7f20*/  BRA `(.L_x_138) ;  /* 0xffffffbc00307947 */ /* 0x000fea000383ffff */
.L_x_75:
[----:B--2---:R2:W3:Y:S02]  /*7f30*/  SYNCS.PHASECHK.TRANS64.TRYWAIT P0, [R12+URZ+0x70], R9 ;  /* 0x000070090c0075a7 */ /* 0x0044e400080011ff */
[----:B---3--:R-:W-:Y:S05]  /*7f40*/  @!P0 NANOSLEEP.SYNCS 0x989680 ;  /* 0x009896800000895d */ /* 0x008fea0003900000 */
[----:B------:R-:W3:Y:S02]  /*7f50*/  @!P0 SYNCS.PHASECHK.TRANS64 P0, [R12+URZ+0x70], R9 ;  /* 0x000070090c0085a7 */ /* 0x000ee400080010ff */
[----:B---3--:R-:W-:Y:S05]  /*7f60*/  @!P0 BRA `(.L_x_75) ;  /* 0xfffffffc00f08947 */ /* 0x008fea000383ffff */
[----:B------:R-:W-:Y:S05]  /*7f70*/  BRA `(.L_x_139) ;  /* 0xffffffc000507947 */ /* 0x000fea000383ffff */
.L_x_78:
[----:B------:R-:W-:Y:S07]  /*7f80*/  MOV R0, UR21 ;  /* 0x0000001500007c02 */ /* 0x000fee0008000f00 */
.L_x_140:
[----:B--2---:R2:W3:Y:S02]  /*7f90*/  SYNCS.PHASECHK.TRANS64.TRYWAIT P2, [R0+URZ+0x68], R11 ;  /* 0x0000680b000075a7 */ /* 0x0044e400080411ff */
[----:B---3--:R-:W-:Y:S05]  /*7fa0*/  @!P2 NANOSLEEP.SYNCS 0x989680 ;  /* 0x009896800000a95d */ /* 0x008fea0003900000 */
[----:B------:R-:W3:Y:S02]  /*7fb0*/  @!P2 SYNCS.PHASECHK.TRANS64 P2, [R0+URZ+0x68], R11 ;  /* 0x0000680b0000a5a7 */ /* 0x000ee400080410ff */
[----:B---3--:R-:W-:Y:S05]  /*7fc0*/  @!P2 BRA `(.L_x_140) ;  /* 0xfffffffc00f0a947 */ /* 0x008fea000383ffff */
[----:B------:R-:W-:Y:S05]  /*7fd0*/  BRA `(.L_x_77) ;  /* 0xffffffc400b87947 */ /* 0x000fea000383ffff */
.L_x_81:
[----:B--2---:R-:W-:Y:S07]  /*7fe0*/  MOV R0, UR21 ;  /* 0x0000001500007c02 */ /* 0x004fee0008000f00 */
.L_x_141:
[----:B--2---:R2:W3:Y:S02]  /*7ff0*/  SYNCS.PHASECHK.TRANS64.TRYWAIT P0, [R0+URZ+0x50], R9 ;  /* 0x00005009000075a7 */ /* 0x0044e400080011ff */
[----:B---3--:R-:W-:Y:S05]  /*8000*/  @!P0 NANOSLEEP.SYNCS 0x989680 ;  /* 0x009896800000895d */ /* 0x008fea0003900000 */
[----:B------:R-:W3:Y:S02]  /*8010*/  @!P0 SYNCS.PHASECHK.TRANS64 P0, [R0+URZ+0x50], R9 ;  /* 0x00005009000085a7 */ /* 0x000ee400080010ff */
[----:B---3--:R-:W-:Y:S05]  /*8020*/  @!P0 BRA `(.L_x_141) ;  /* 0xfffffffc00f08947 */ /* 0x008fea000383ffff */
[----:B------:R-:W-:Y:S05]  /*8030*/  BRA `(.L_x_142) ;  /* 0xffffffc800147947 */ /* 0x000fea000383ffff */
.L_x_82:
[----:B------:R-:W-:Y:S07]  /*8040*/  MOV R0, UR21 ;  /* 0x0000001500007c02 */ /* 0x000fee0008000f00 */
.L_x_143:
[----:B--2---:R2:W3:Y:S02]  /*8050*/  SYNCS.PHASECHK.TRANS64.TRYWAIT P0, [R0+URZ+0x58], R9 ;  /* 0x00005809000075a7 */ /* 0x0044e400080011ff */
[----:B---3--:R-:W-:Y:S05]  /*8060*/  @!P0 NANOSLEEP.SYNCS 0x989680 ;  /* 0x009896800000895d */ /* 0x008fea0003900000 */
[----:B------:R-:W3:Y:S02]  /*8070*/  @!P0 SYNCS.PHASECHK.TRANS64 P0, [R0+URZ+0x58], R9 ;  /* 0x00005809000085a7 */ /* 0x000ee400080010ff */
[----:B---3--:R-:W-:Y:S05]  /*8080*/  @!P0 BRA `(.L_x_143) ;  /* 0xfffffffc00f08947 */ /* 0x008fea000383ffff */
[----:B------:R-:W-:Y:S05]  /*8090*/  BRA `(.L_x_144) ;  /* 0xffffffc8004c7947 */ /* 0x000fea000383ffff */
.L_x_84:
[----:B------:R-:W-:-:S07]  /*80a0*/  MOV R0, UR21 ;  /* 0x0000001500007c02 */ /* 0x000fce0008000f00 */
.L_x_145:
[----:B---3--:R3:W4:Y:S02]  /*80b0*/  SYNCS.PHASECHK.TRANS64.TRYWAIT P0, [R0+URZ+0x50], R3 ;  /* 0x00005003000075a7 */ /* 0x00872400080011ff */
[----:B----4-:R-:W-:Y:S05]  /*80c0*/  @!P0 NANOSLEEP.SYNCS 0x989680 ;  /* 0x009896800000895d */ /* 0x010fea0003900000 */
[----:B------:R-:W4:Y:S02]  /*80d0*/  @!P0 SYNCS.PHASECHK.TRANS64 P0, [R0+URZ+0x50], R3 ;  /* 0x00005003000085a7 */ /* 0x000f2400080010ff */
[----:B----4-:R-:W-:Y:S05]  /*80e0*/  @!P0 BRA `(.L_x_145) ;  /* 0xfffffffc00f08947 */ /* 0x010fea000383ffff */
[----:B------:R-:W-:Y:S05]  /*80f0*/  BRA `(.L_x_146) ;  /* 0xffffffc800bc7947 */ /* 0x000fea000383ffff */
.L_x_86:
[----:B-1----:R1:W2:Y:S02]  /*8100*/  SYNCS.PHASECHK.TRANS64.TRYWAIT P0, [R3+URZ+0x70], R0 ;  /* 0x00007000030075a7 */ /* 0x0022a400080011ff */
[----:B--2---:R-:W-:Y:S05]  /*8110*/  @!P0 NANOSLEEP.SYNCS 0x989680 ;  /* 0x009896800000895d */ /* 0x004fea0003900000 */
[----:B------:R-:W2:Y:S02]  /*8120*/  @!P0 SYNCS.PHASECHK.TRANS64 P0, [R3+URZ+0x70], R0 ;  /* 0x00007000030085a7 */ /* 0x000ea400080010ff */
[----:B--2---:R-:W-:Y:S05]  /*8130*/  @!P0 BRA `(.L_x_86) ;  /* 0xfffffffc00f08947 */ /* 0x004fea000383ffff */
[----:B------:R-:W-:Y:S05]  /*8140*/  BRA `(.L_x_147) ;  /* 0xffffffcc00847947 */ /* 0x000fea000383ffff */
.L_x_97:
[----:B--2---:R2:W1:Y:S02]  /*8150*/  SYNCS.PHASECHK.TRANS64.TRYWAIT P1, [R2+URZ+0x40], R5 ;  /* 0x00004005020075a7 */ /* 0x00446400080211ff */
[----:B-1----:R-:W-:Y:S05]  /*8160*/  @!P1 NANOSLEEP.SYNCS 0x989680 ;  /* 0x009896800000995d */ /* 0x002fea0003900000 */
[----:B------:R-:W1:Y:S02]  /*8170*/  @!P1 SYNCS.PHASECHK.TRANS64 P1, [R2+URZ+0x40], R5 ;  /* 0x00004005020095a7 */ /* 0x000e6400080210ff */
[----:B-1----:R-:W-:Y:S05]  /*8180*/  @!P1 BRA `(.L_x_97) ;  /* 0xfffffffc00f09947 */ /* 0x002fea000383ffff */
[----:B------:R-:W-:Y:S05]  /*8190*/  BRA `(.L_x_96) ;  /* 0xffffffd800f87947 */ /* 0x000fea000383ffff */
.L_x_99:
[----:B--2---:R2:W4:Y:S02]  /*81a0*/  SYNCS.PHASECHK.TRANS64.TRYWAIT P0, [R100+URZ+0x90], R3 ;  /* 0x00009003640075a7 */ /* 0x00452400080011ff */
[----:B----4-:R-:W-:Y:S05]  /*81b0*/  @!P0 NANOSLEEP.SYNCS 0x989680 ;  /* 0x009896800000895d */ /* 0x010fea0003900000 */
[----:B------:R-:W4:Y:S02]  /*81c0*/  @!P0 SYNCS.PHASECHK.TRANS64 P0, [R100+URZ+0x90], R3 ;  /* 0x00009003640085a7 */ /* 0x000f2400080010ff */
[----:B----4-:R-:W-:Y:S05]  /*81d0*/  @!P0 BRA `(.L_x_99) ;  /* 0xfffffffc00f08947 */ /* 0x010fea000383ffff */
[----:B------:R-:W-:Y:S05]  /*81e0*/  BRA `(.L_x_98) ;  /* 0xffffffdc00487947 */ /* 0x000fea000383ffff */
.L_x_107:
[----:B---3--:R3:W4:Y:S02]  /*81f0*/  SYNCS.PHASECHK.TRANS64.TRYWAIT P0, [R109+URZ+0x40], R4 ;  /* 0x000040046d0075a7 */ /* 0x00872400080011ff */
[----:B----4-:R-:W-:Y:S05]  /*8200*/  @!P0 NANOSLEEP.SYNCS 0x989680 ;  /* 0x009896800000895d */ /* 0x010fea0003900000 */
[----:B------:R-:W4:Y:S02]  /*8210*/  @!P0 SYNCS.PHASECHK.TRANS64 P0, [R109+URZ+0x40], R4 ;  /* 0x000040046d0085a7 */ /* 0x000f2400080010ff */
[----:B----4-:R-:W-:Y:S05]  /*8220*/  @!P0 BRA `(.L_x_107) ;  /* 0xfffffffc00f08947 */ /* 0x010fea000383ffff */
[----:B------:R-:W-:Y:S05]  /*8230*/  BRA `(.L_x_106) ;  /* 0xffffffe8003c7947 */ /* 0x000fea000383ffff */
        .weak           $__internal_0_$__cuda_sm10x_tcgen05_guardrail_trap_col_being_dealloced_not_returned_by_alloc
        .type           $__internal_0_$__cuda_sm10x_tcgen05_guardrail_trap_col_being_dealloced_not_returned_by_alloc,@function
        .size           $__internal_0_$__cuda_sm10x_tcgen05_guardrail_trap_col_being_dealloced_not_returned_by_alloc,($__internal_1_$__cuda_sm10x_tcgen05_guardrail_trap_phase_invalid_during_alloc - $__internal_0_$__cuda_sm10x_tcgen05_guardrail_trap_col_being_dealloced_not_returned_by_alloc)
$__internal_0_$__cuda_sm10x_tcgen05_guardrail_trap_col_being_dealloced_not_returned_by_alloc:
[----:B------:R-:W-:Y:S05]  /*8240*/  BPT.TRAP 0x1 ;  /* 0x000000040000795c */ /* 0x000fea0000300000 */
[----:B------:R-:W-:-:S04]  /*8250*/  HFMA2 R3, -RZ, RZ, 0, 0 ;  /* 0x00000000ff037431 */ /* 0x000fc800000001ff */
[----:B------:R-:W-:Y:S05]  /*8260*/  RET.REL.NODEC R2 `(_ZN7cutlass13device_kernelINS_4gemm6kernel13GemmUniversalIN4cute5tupleIJiiiiEEENS1_10collective13CollectiveMmaINS1_35MainloopSm100TmaUmmaWarpSpecializedILi4ELi2ELi4ENS5_IJNS4_1CILi2EEESB_NSA_ILi1EEEEEEEENS5_IJNSA_ILi64EEENSA_ILi128EEESF_EEENS_12float_e4m3_tENS5_IJlSC_lEEESI_SJ_NS4_8TiledMMAINS4_8MMA_AtomIJNS4_10MMA_TraitsINS4_19SM100_MMA_F8F6F4_SSEJSI_SI_fSF_SG_NS4_17integral_constantINS4_4UMMA5MajorELSQ_0EEESR_NSO_INSP_7ScaleInELSS_0EEEST_EEEEEENS4_6LayoutINS5_IJSC_SC_SC_EEENS5_IJNSA_ILi0EEESY_SY_EEEEENS5_IJNS4_10UnderscoreES11_S11_EEEEENS4_23SM90_TMA_LOAD_MULTICASTENS4_14ComposedLayoutINS4_7SwizzleILi2ELi4ELi3EEENS4_18smem_ptr_flag_bitsILi8EEENSW_INS5_IJNSA_ILi8EEESF_EEENS5_IJSF_SC_EEEEEEEvNS4_8identityES14_S1E_vS1F_EENS_8epilogue10collective18CollectiveEpilogueINS1H_23Sm100TmaWarpSpecializedILi2ELi2ELi32ELb0ELb0EEEJSH_NS5_IJNSW_ISF_SC_EES1M_EEESI_SJ_SI_SJ_NS1H_6fusion15FusionCallbacksIS1L_NS1O_17LinearCombinationISI_fSI_fLNS_15FloatRoundStyleE2EEESH_S1N_JEEENS4_5SM1004TMEM4LOAD26SM100_TMEM_LOAD_16dp32b32xENS4_13SM90_TMA_LOADES1E_NS4_39AutoVectorizingCopyWithAssumedAlignmentILi128EEENS4_14SM90_TMA_STOREES1E_S20_S20_EEEvvEEEEvNT_6ParamsE) ;  /* 0xffffff7c02647950 */ /* 0x000fea0003c3ffff */
        .weak           $__internal_1_$__cuda_sm10x_tcgen05_guardrail_trap_phase_invalid_during_alloc
        .type           $__internal_1_$__cuda_sm10x_tcgen05_guardrail_trap_phase_invalid_during_alloc,@function
        .size           $__internal_1_$__cuda_sm10x_tcgen05_guardrail_trap_phase_invalid_during_alloc,($__internal_2_$__cuda_sm10x_tcgen05_guardrail_trap_unallocated_columns_being_dealloced - $__internal_1_$__cuda_sm10x_tcgen05_guardrail_trap_phase_invalid_during_alloc)
$__internal_1_$__cuda_sm10x_tcgen05_guardrail_trap_phase_invalid_during_alloc:
[----:B------:R-:W-:Y:S05]  /*8270*/  BPT.TRAP 0x1 ;  /* 0x000000040000795c */ /* 0x000fea0000300000 */
[----:B------:R-:W-:-:S04]  /*8280*/  MOV R5, 0x0 ;  /* 0x0000000000057802 */ /* 0x000fc80000000f00 */
[----:B------:R-:W-:Y:S05]  /*8290*/  RET.REL.NODEC R4 `(_ZN7cutlass13device_kernelINS_4gemm6kernel13GemmUniversalIN4cute5tupleIJiiiiEEENS1_10collective13CollectiveMmaINS1_35MainloopSm100TmaUmmaWarpSpecializedILi4ELi2ELi4ENS5_IJNS4_1CILi2EEESB_NSA_ILi1EEEEEEEENS5_IJNSA_ILi64EEENSA_ILi128EEESF_EEENS_12float_e4m3_tENS5_IJlSC_lEEESI_SJ_NS4_8TiledMMAINS4_8MMA_AtomIJNS4_10MMA_TraitsINS4_19SM100_MMA_F8F6F4_SSEJSI_SI_fSF_SG_NS4_17integral_constantINS4_4UMMA5MajorELSQ_0EEESR_NSO_INSP_7ScaleInELSS_0EEEST_EEEEEENS4_6LayoutINS5_IJSC_SC_SC_EEENS5_IJNSA_ILi0EEESY_SY_EEEEENS5_IJNS4_10UnderscoreES11_S11_EEEEENS4_23SM90_TMA_LOAD_MULTICASTENS4_14ComposedLayoutINS4_7SwizzleILi2ELi4ELi3EEENS4_18smem_ptr_flag_bitsILi8EEENSW_INS5_IJNSA_ILi8EEESF_EEENS5_IJSF_SC_EEEEEEEvNS4_8identityES14_S1E_vS1F_EENS_8epilogue10collective18CollectiveEpilogueINS1H_23Sm100TmaWarpSpecializedILi2ELi2ELi32ELb0ELb0EEEJSH_NS5_IJNSW_ISF_SC_EES1M_EEESI_SJ_SI_SJ_NS1H_6fusion15FusionCallbacksIS1L_NS1O_17LinearCombinationISI_fSI_fLNS_15FloatRoundStyleE2EEESH_S1N_JEEENS4_5SM1004TMEM4LOAD26SM100_TMEM_LOAD_16dp32b32xENS4_13SM90_TMA_LOADES1E_NS4_39AutoVectorizingCopyWithAssumedAlignmentILi128EEENS4_14SM90_TMA_STOREES1E_S20_S20_EEEvvEEEEvNT_6ParamsE) ;  /* 0xffffff7c04587950 */ /* 0x000fea0003c3ffff */
        .weak           $__internal_2_$__cuda_sm10x_tcgen05_guardrail_trap_unallocated_columns_being_dealloced
        .type           $__internal_2_$__cuda_sm10x_tcgen05_guardrail_trap_unallocated_columns_being_dealloced,@function
        .size           $__internal_2_$__cuda_sm10x_tcgen05_guardrail_trap_unallocated_columns_being_dealloced,(.L_x_149 - $__internal_2_$__cuda_sm10x_tcgen05_guardrail_trap_unallocated_columns_being_dealloced)
$__internal_2_$__cuda_sm10x_tcgen05_guardrail_trap_unallocated_columns_being_dealloced:
[----:B------:R-:W-:Y:S05]  /*82a0*/  BPT.TRAP 0x1 ;  /* 0x000000040000795c */ /* 0x000fea0000300000 */
[----:B------:R-:W-:-:S04]  /*82b0*/  HFMA2 R3, -RZ, RZ, 0, 0 ;  /* 0x00000000ff037431 */ /* 0x000fc800000001ff */
[----:B------:R-:W-:Y:S05]  /*82c0*/  RET.REL.NODEC R2 `(_ZN7cutlass13device_kernelINS_4gemm6kernel13GemmUniversalIN4cute5tupleIJiiiiEEENS1_10collective13CollectiveMmaINS1_35MainloopSm100TmaUmmaWarpSpecializedILi4ELi2ELi4ENS5_IJNS4_1CILi2EEESB_NSA_ILi1EEEEEEEENS5_IJNSA_ILi64EEENSA_ILi128EEESF_EEENS_12float_e4m3_tENS5_IJlSC_lEEESI_SJ_NS4_8TiledMMAINS4_8MMA_AtomIJNS4_10MMA_TraitsINS4_19SM100_MMA_F8F6F4_SSEJSI_SI_fSF_SG_NS4_17integral_constantINS4_4UMMA5MajorELSQ_0EEESR_NSO_INSP_7ScaleInELSS_0EEEST_EEEEEENS4_6LayoutINS5_IJSC_SC_SC_EEENS5_IJNSA_ILi0EEESY_SY_EEEEENS5_IJNS4_10UnderscoreES11_S11_EEEEENS4_23SM90_TMA_LOAD_MULTICASTENS4_14ComposedLayoutINS4_7SwizzleILi2ELi4ELi3EEENS4_18smem_ptr_flag_bitsILi8EEENSW_INS5_IJNSA_ILi8EEESF_EEENS5_IJSF_SC_EEEEEEEvNS4_8identityES14_S1E_vS1F_EENS_8epilogue10collective18CollectiveEpilogueINS1H_23Sm100TmaWarpSpecializedILi2ELi2ELi32ELb0ELb0EEEJSH_NS5_IJNSW_ISF_SC_EES1M_EEESI_SJ_SI_SJ_NS1H_6fusion15FusionCallbacksIS1L_NS1O_17LinearCombinationISI_fSI_fLNS_15FloatRoundStyleE2EEESH_S1N_JEEENS4_5SM1004TMEM4LOAD26SM100_TMEM_LOAD_16dp32b32xENS4_13SM90_TMA_LOADES1E_NS4_39AutoVectorizingCopyWithAssumedAlignmentILi128EEENS4_14SM90_TMA_STOREES1E_S20_S20_EEEvvEEEEvNT_6ParamsE) ;  /* 0xffffff7c024c7950 */ /* 0x000fea0003c3ffff */
.L_x_148:
[----:B------:R-:W-:-:S00]  /*82d0*/  BRA `(.L_x_148) ;  /* 0xfffffffc00fc7947 */ /* 0x000fc0000383ffff */
[----:B------:R-:W-:-:S00]  /*82e0*/  NOP ;  /* 0x0000000000007918 */ /* 0x000fc00000000000 */
        /* <DEDUP_REMOVED lines=9> */
.L_x_149:


//--------------------- .nv.global.init           --------------------------
	.section	.nv.global.init,"aw",@progbits
.nv.global.init:
	.type		$str$27,@object
	.size		$str$27,($str$28 - $str$27)
$str$27:
        /*0000*/ 	.byte	0x28, 0x61, 0x64, 0x64, 0x72, 0x65, 0x73, 0x73, 0x20, 0x26, 0x20, 0x6d, 0x61, 0x73, 0x6b, 0x29
        /*0010*/ 	.byte	0x20, 0x3d, 0x3d, 0x20, 0x30, 0x00
	.type		$str$28,@object
	.size		$str$28,($str$26 - $str$28)
$str$28:
        /*0016*/ 	.byte	0x2f, 0x74, 0x6d, 0x70, 0x2f, 0x63, 0x75, 0x74, 0x6c, 0x61, 0x73, 0x73, 0x5f, 0x73, 0x77, 0x65
        /*0026*/ 	.byte	0x65, 0x70, 0x5f, 0x73, 0x72, 0x63, 0x2f, 0x69, 0x6e, 0x63, 0x6c, 0x75, 0x64, 0x65, 0x2f, 0x63
        /*0036*/ 	.byte	0x75, 0x74, 0x65, 0x2f, 0x70, 0x6f, 0x69, 0x6e, 0x74, 0x65, 0x72, 0x5f, 0x66, 0x6c, 0x61, 0x67
        /*0046*/ 	.byte	0x67, 0x65, 0x64, 0x2e, 0x68, 0x70, 0x70, 0x00
	.type		$str$26,@object
	.size		$str$26,($str$25 - $str$26)
$str$26:
        /*004e*/ 	.byte	0x2f, 0x74, 0x6d, 0x70, 0x2f, 0x63, 0x75, 0x74, 0x6c, 0x61, 0x73, 0x73, 0x5f, 0x73, 0x77, 0x65
        /*005e*/ 	.byte	0x65, 0x70, 0x5f, 0x73, 0x72, 0x63, 0x2f, 0x69, 0x6e, 0x63, 0x6c, 0x75, 0x64, 0x65, 0x2f, 0x63
        /*006e*/ 	.byte	0x75, 0x74, 0x65, 0x2f, 0x61, 0x74, 0x6f, 0x6d, 0x2f, 0x63, 0x6f, 0x70, 0x79, 0x5f, 0x74, 0x72
        /*007e*/ 	.byte	0x61, 0x69, 0x74, 0x73, 0x5f, 0x73, 0x6d, 0x31, 0x30, 0x30, 0x2e, 0x68, 0x70, 0x70, 0x00
	.type		$str$25,@object
	.size		$str$25,(__unnamed_1 - $str$25)
$str$25:
        /*008d*/ 	.byte	0x28, 0x28, 0x75, 0x69, 0x6e, 0x74, 0x33, 0x32, 0x5f, 0x74, 0x28, 0x74, 0x68, 0x72, 0x65, 0x61
        /*009d*/ 	.byte	0x64, 0x49, 0x64, 0x78, 0x2e, 0x78, 0x29, 0x20, 0x2f, 0x20, 0x33, 0x32, 0x29, 0x20, 0x25, 0x20
        /*00ad*/ 	.byte	0x34, 0x29, 0x20, 0x3d, 0x3d, 0x20, 0x28, 0x28, 0x28, 0x74, 0x6d, 0x65, 0x6d, 0x5f, 0x61, 0x64
        /*00bd*/ 	.byte	0x64, 0x72, 0x20, 0x3e, 0x3e, 0x20, 0x31, 0x36, 0x29, 0x20, 0x2f, 0x20, 0x33, 0x32, 0x29, 0x20
        /*00cd*/ 	.byte	0x25, 0x20, 0x34, 0x29, 0x00
	.type		__unnamed_1,@object
	.size		__unnamed_1,(__unnamed_2 - __unnamed_1)
__unnamed_1:
        /*00d2*/ 	.byte	0x61, 0x75, 0x74, 0x6f, 0x20, 0x63, 0x75, 0x74, 0x65, 0x3a, 0x3a, 0x61, 0x73, 0x5f, 0x70, 0x6f
        /* <DEDUP_REMOVED lines=24> */
        /*0262*/ 	.byte	0x3c, 0x34, 0x30, 0x39, 0x36, 0x3e, 0x3e, 0x3e, 0x3e, 0x5d, 0x00
	.type		__unnamed_2,@object
	.size		__unnamed_2,(.L_2 - __unnamed_2)
__unnamed_2:
        /* <DEDUP_REMOVED lines=40> */
        /*04ed*/ 	.byte	0x74, 0x65, 0x3a, 0x3a, 0x43, 0x3c, 0x30, 0x3e, 0x3e, 0x3e, 0x3e, 0x5d, 0x00
.L_2:


//--------------------- .nv.shared._ZN7cutlass13device_kernelINS_4gemm6kernel13GemmUniversalIN4cute5tupleIJiiiiEEENS1_10collective13CollectiveMmaINS1_35MainloopSm100TmaUmmaWarpSpecializedILi4ELi2ELi4ENS5_IJNS4_1CILi2EEESB_NSA_ILi1EEEEEEEENS5_IJNSA_ILi64EEENSA_ILi128EEESF_EEENS_12float_e4m3_tENS5_IJlSC_lEEESI_SJ_NS4_8TiledMMAINS4_8MMA_AtomIJNS4_10MMA_TraitsINS4_19SM100_MMA_F8F6F4_SSEJSI_SI_fSF_SG_NS4_17integral_constantINS4_4UMMA5MajorELSQ_0EEESR_NSO_INSP_7ScaleInELSS_0EEEST_EEEEEENS4_6LayoutINS5_IJSC_SC_SC_EEENS5_IJNSA_ILi0EEESY_SY_EEEEENS5_IJNS4_10UnderscoreES11_S11_EEEEENS4_23SM90_TMA_LOAD_MULTICASTENS4_14ComposedLayoutINS4_7SwizzleILi2ELi4ELi3EEENS4_18smem_ptr_flag_bitsILi8EEENSW_INS5_IJNSA_ILi8EEESF_EEENS5_IJSF_SC_EEEEEEEvNS4_8identityES14_S1E_vS1F_EENS_8epilogue10collective18CollectiveEpilogueINS1H_23Sm100TmaWarpSpecializedILi2ELi2ELi32ELb0ELb0EEEJSH_NS5_IJNSW_ISF_SC_EES1M_EEESI_SJ_SI_SJ_NS1H_6fusion15FusionCallbacksIS1L_NS1O_17LinearCombinationISI_fSI_fLNS_15FloatRoundStyleE2EEESH_S1N_JEEENS4_5SM1004TMEM4LOAD26SM100_TMEM_LOAD_16dp32b32xENS4_13SM90_TMA_LOADES1E_NS4_39AutoVectorizingCopyWithAssumedAlignmentILi128EEENS4_14SM90_TMA_STOREES1E_S20_S20_EEEvvEEEEvNT_6ParamsE --------------------------
	.section	.nv.shared._ZN7cutlass13device_kernelINS_4gemm6kernel13GemmUniversalIN4cute5tupleIJiiiiEEENS1_10collective13CollectiveMmaINS1_35MainloopSm100TmaUmmaWarpSpecializedILi4ELi2ELi4ENS5_IJNS4_1CILi2EEESB_NSA_ILi1EEEEEEEENS5_IJNSA_ILi64EEENSA_ILi128EEESF_EEENS_12float_e4m3_tENS5_IJlSC_lEEESI_SJ_NS4_8TiledMMAINS4_8MMA_AtomIJNS4_10MMA_TraitsINS4_19SM100_MMA_F8F6F4_SSEJSI_SI_fSF_SG_NS4_17integral_constantINS4_4UMMA5MajorELSQ_0EEESR_NSO_INSP_7ScaleInELSS_0EEEST_EEEEEENS4_6LayoutINS5_IJSC_SC_SC_EEENS5_IJNSA_ILi0EEESY_SY_EEEEENS5_IJNS4_10UnderscoreES11_S11_EEEEENS4_23SM90_TMA_LOAD_MULTICASTENS4_14ComposedLayoutINS4_7SwizzleILi2ELi4ELi3EEENS4_18smem_ptr_flag_bitsILi8EEENSW_INS5_IJNSA_ILi8EEESF_EEENS5_IJSF_SC_EEEEEEEvNS4_8identityES14_S1E_vS1F_EENS_8epilogue10collective18CollectiveEpilogueINS1H_23Sm100TmaWarpSpecializedILi2ELi2ELi32ELb0ELb0EEEJSH_NS5_IJNSW_ISF_SC_EES1M_EEESI_SJ_SI_SJ_NS1H_6fusion15FusionCallbacksIS1L_NS1O_17LinearCombinationISI_fSI_fLNS_15FloatRoundStyleE2EEESH_S1N_JEEENS4_5SM1004TMEM4LOAD26SM100_TMEM_LOAD_16dp32b32xENS4_13SM90_TMA_LOADES1E_NS4_39AutoVectorizingCopyWithAssumedAlignmentILi128EEENS4_14SM90_TMA_STOREES1E_S20_S20_EEEvvEEEEvNT_6ParamsE,"aw",@nobits
	.sectionflags	@""
	.align	16
	.zero		1024


//--------------------- .nv.shared.reserved.0     --------------------------
	.section	.nv.shared.reserved.0,"aw",@nobits
	.weak		__nv_reservedSMEM_offset_0_alias
	.size		__nv_reservedSMEM_offset_0_alias, 0, 64
	.other		__nv_reservedSMEM_offset_0_alias,@"STO_CUDA_RESERVED_SHARED STV_DEFAULT"
__nv_reservedSMEM_offset_0_alias:
	.zero		0
.nv.shared.reserved.0:
	.zero		64
	.weak		__nv_reservedSMEM_tcgen05_partition
	.type		__nv_reservedSMEM_tcgen05_partition,@object
	.size		__nv_reservedSMEM_tcgen05_partition,(.L_0 - __nv_reservedSMEM_tcgen05_partition)
__nv_reservedSMEM_tcgen05_partition:
	.zero		32
.L_0:


//--------------------- .nv.global                --------------------------
	.section	.nv.global,"aw",@nobits
.nv.global:
	.type		_ZN39_INTERNAL_f935762a_4_k_cu_f15e822e_86894cute1_E,@object
	.size		_ZN39_INTERNAL_f935762a_4_k_cu_f15e822e_86894cute1_E,(_ZN39_INTERNAL_f935762a_4_k_cu_f15e822e_86894cuda3std3__45__cpo6cbeginE - _ZN39_INTERNAL_f935762a_4_k_cu_f15e822e_86894cute1_E)
_ZN39_INTERNAL_f935762a_4_k_cu_f15e822e_86894cute1_E:
	.zero		1
	.type		_ZN39_INTERNAL_f935762a_4_k_cu_f15e822e_86894cuda3std3__45__cpo6cbeginE,@object
	.size		_ZN39_INTERNAL_f935762a_4_k_cu_f15e822e_86894cuda3std3__45__cpo6cbeginE,(_ZN39_INTERNAL_f935762a_4_k_cu_f15e822e_86894cuda3std3__48in_placeE - _ZN39_INTERNAL_f935762a_4_k_cu_f15e822e_86894cuda3std3__45__cpo6cbeginE)
_ZN39_INTERNAL_f935762a_4_k_cu_f15e822e_86894cuda3std3__45__cpo6cbeginE:
	.zero		1
	.type		_ZN39_INTERNAL_f935762a_4_k_cu_f15e822e_86894cuda3std3__48in_placeE,@object
	.size		_ZN39_INTERNAL_f935762a_4_k_cu_f15e822e_86894cuda3std3__48in_placeE,(_ZN39_INTERNAL_f935762a_4_k_cu_f15e822e_86894cuda3std6ranges3__45__cpo9iter_moveE - _ZN39_INTERNAL_f935762a_4_k_cu_f15e822e_86894cuda3std3__48in_placeE)
_ZN39_INTERNAL_f935762a_4_k_cu_f15e822e_86894cuda3std3__48in_placeE:
	.zero		1
	.type		_ZN39_INTERNAL_f935762a_4_k_cu_f15e822e_86894cuda3std6ranges3__45__cpo9iter_moveE,@object
	.size		_ZN39_INTERNAL_f935762a_4_k_cu_f15e822e_86894cuda3std6ranges3__45__cpo9iter_moveE,(_ZN39_INTERNAL_f935762a_4_k_cu_f15e822e_86894cuda3std3__45__cpo5beginE - _ZN39_INTERNAL_f935762a_4_k_cu_f15e822e_86894cuda3std6ranges3__45__cpo9iter_moveE)
_ZN39_INTERNAL_f935762a_4_k_cu_f15e822e_86894cuda3std6ranges3__45__cpo9iter_moveE:
	.zero		1
	.type		_ZN39_INTERNAL_f935762a_4_k_cu_f15e822e_86894cuda3std3__45__cpo5beginE,@object
	.size		_ZN39_INTERNAL_f935762a_4_k_cu_f15e822e_86894cuda3std3__45__cpo5beginE,(_ZN39_INTERNAL_f935762a_4_k_cu_f15e822e_86894cuda3std3__441_GLOBAL__N__f935762a_4_k_cu_f15e822e_86896ignoreE - _ZN39_INTERNAL_f935762a_4_k_cu_f15e822e_86894cuda3std3__45__cpo5beginE)
_ZN39_INTERNAL_f935762a_4_k_cu_f15e822e_86894cuda3std3__45__cpo5beginE:
	.zero		1
	.type		_ZN39_INTERNAL_f935762a_4_k_cu_f15e822e_86894cuda3std3__441_GLOBAL__N__f935762a_4_k_cu_f15e822e_86896ignoreE,@object
	.size		_ZN39_INTERNAL_f935762a_4_k_cu_f15e822e_86894cuda3std3__441_GLOBAL__N__f935762a_4_k_cu_f15e822e_86896ignoreE,(_ZN39_INTERNAL_f935762a_4_k_cu_f15e822e_86894cute7productE - _ZN39_INTERNAL_f935762a_4_k_cu_f15e822e_86894cuda3std3__441_GLOBAL__N__f935762a_4_k_cu_f15e822e_86896ignoreE)
_ZN39_INTERNAL_f935762a_4_k_cu_f15e822e_86894cuda3std3__441_GLOBAL__N__f935762a_4_k_cu_f15e822e_86896ignoreE:
	.zero		1
	.type		_ZN39_INTERNAL_f935762a_4_k_cu_f15e822e_86894cute7productE,@object
	.size		_ZN39_INTERNAL_f935762a_4_k_cu_f15e822e_86894cute7productE,(_ZN39_INTERNAL_f935762a_4_k_cu_f15e822e_86894cuda3std3__45__cpo3endE - _ZN39_INTERNAL_f935762a_4_k_cu_f15e822e_86894cute7productE)
_ZN39_INTERNAL_f935762a_4_k_cu_f15e822e_86894cute7productE:
	.zero		1
	.type		_ZN39_INTERNAL_f935762a_4_k_cu_f15e822e_86894cuda3std3__45__cpo3endE,@object
	.size		_ZN39_INTERNAL_f935762a_4_k_cu_f15e822e_86894cuda3std3__45__cpo3endE,(_ZN39_INTERNAL_f935762a_4_k_cu_f15e822e_86894cuda3std3__419piecewise_constructE - _ZN39_INTERNAL_f935762a_4_k_cu_f15e822e_86894cuda3std3__45__cpo3endE)
_ZN39_INTERNAL_f935762a_4_k_cu_f15e822e_86894cuda3std3__45__cpo3endE:
	.zero		1
	.type		_ZN39_INTERNAL_f935762a_4_k_cu_f15e822e_86894cuda3std3__419piecewise_constructE,@object
	.size		_ZN39_INTERNAL_f935762a_4_k_cu_f15e822e_86894cuda3std3__419piecewise_constructE,(_ZN39_INTERNAL_f935762a_4_k_cu_f15e822e_86894cuda3std3__45__cpo4cendE - _ZN39_INTERNAL_f935762a_4_k_cu_f15e822e_86894cuda3std3__419piecewise_constructE)
_ZN39_INTERNAL_f935762a_4_k_cu_f15e822e_86894cuda3std3__419piecewise_constructE:
	.zero		1
	.type		_ZN39_INTERNAL_f935762a_4_k_cu_f15e822e_86894cuda3std3__45__cpo4cendE,@object
	.size		_ZN39_INTERNAL_f935762a_4_k_cu_f15e822e_86894cuda3std3__45__cpo4cendE,(_ZN39_INTERNAL_f935762a_4_k_cu_f15e822e_86894cuda3std6ranges3__45__cpo4swapE - _ZN39_INTERNAL_f935762a_4_k_cu_f15e822e_86894cuda3std3__45__cpo4cendE)
_ZN39_INTERNAL_f935762a_4_k_cu_f15e822e_86894cuda3std3__45__cpo4cendE:
	.zero		1
	.type		_ZN39_INTERNAL_f935762a_4_k_cu_f15e822e_86894cuda3std6ranges3__45__cpo4swapE,@object
	.size		_ZN39_INTERNAL_f935762a_4_k_cu_f15e822e_86894cuda3std6ranges3__45__cpo4swapE,(.L_10 - _ZN39_INTERNAL_f935762a_4_k_cu_f15e822e_86894cuda3std6ranges3__45__cpo4swapE)
_ZN39_INTERNAL_f935762a_4_k_cu_f15e822e_86894cuda3std6ranges3__45__cpo4swapE:
	.zero		1
.L_10:


//--------------------- .nv.constant0._ZN7cutlass13device_kernelINS_4gemm6kernel13GemmUniversalIN4cute5tupleIJiiiiEEENS1_10collective13CollectiveMmaINS1_35MainloopSm100TmaUmmaWarpSpecializedILi4ELi2ELi4ENS5_IJNS4_1CILi2EEESB_NSA_ILi1EEEEEEEENS5_IJNSA_ILi64EEENSA_ILi128EEESF_EEENS_12float_e4m3_tENS5_IJlSC_lEEESI_SJ_NS4_8TiledMMAINS4_8MMA_AtomIJNS4_10MMA_TraitsINS4_19SM100_MMA_F8F6F4_SSEJSI_SI_fSF_SG_NS4_17integral_constantINS4_4UMMA5MajorELSQ_0EEESR_NSO_INSP_7ScaleInELSS_0EEEST_EEEEEENS4_6LayoutINS5_IJSC_SC_SC_EEENS5_IJNSA_ILi0EEESY_SY_EEEEENS5_IJNS4_10UnderscoreES11_S11_EEEEENS4_23SM90_TMA_LOAD_MULTICASTENS4_14ComposedLayoutINS4_7SwizzleILi2ELi4ELi3EEENS4_18smem_ptr_flag_bitsILi8EEENSW_INS5_IJNSA_ILi8EEESF_EEENS5_IJSF_SC_EEEEEEEvNS4_8identityES14_S1E_vS1F_EENS_8epilogue10collective18CollectiveEpilogueINS1H_23Sm100TmaWarpSpecializedILi2ELi2ELi32ELb0ELb0EEEJSH_NS5_IJNSW_ISF_SC_EES1M_EEESI_SJ_SI_SJ_NS1H_6fusion15FusionCallbacksIS1L_NS1O_17LinearCombinationISI_fSI_fLNS_15FloatRoundStyleE2EEESH_S1N_JEEENS4_5SM1004TMEM4LOAD26SM100_TMEM_LOAD_16dp32b32xENS4_13SM90_TMA_LOADES1E_NS4_39AutoVectorizingCopyWithAssumedAlignmentILi128EEENS4_14SM90_TMA_STOREES1E_S20_S20_EEEvvEEEEvNT_6ParamsE --------------------------
	.section	.nv.constant0._ZN7cutlass13device_kernelINS_4gemm6kernel13GemmUniversalIN4cute5tupleIJiiiiEEENS1_10collective13CollectiveMmaINS1_35MainloopSm100TmaUmmaWarpSpecializedILi4ELi2ELi4ENS5_IJNS4_1CILi2EEESB_NSA_ILi1EEEEEEEENS5_IJNSA_ILi64EEENSA_ILi128EEESF_EEENS_12float_e4m3_tENS5_IJlSC_lEEESI_SJ_NS4_8TiledMMAINS4_8MMA_AtomIJNS4_10MMA_TraitsINS4_19SM100_MMA_F8F6F4_SSEJSI_SI_fSF_SG_NS4_17integral_constantINS4_4UMMA5MajorELSQ_0EEESR_NSO_INSP_7ScaleInELSS_0EEEST_EEEEEENS4_6LayoutINS5_IJSC_SC_SC_EEENS5_IJNSA_ILi0EEESY_SY_EEEEENS5_IJNS4_10UnderscoreES11_S11_EEEEENS4_23SM90_TMA_LOAD_MULTICASTENS4_14ComposedLayoutINS4_7SwizzleILi2ELi4ELi3EEENS4_18smem_ptr_flag_bitsILi8EEENSW_INS5_IJNSA_ILi8EEESF_EEENS5_IJSF_SC_EEEEEEEvNS4_8identityES14_S1E_vS1F_EENS_8epilogue10collective18CollectiveEpilogueINS1H_23Sm100TmaWarpSpecializedILi2ELi2ELi32ELb0ELb0EEEJSH_NS5_IJNSW_ISF_SC_EES1M_EEESI_SJ_SI_SJ_NS1H_6fusion15FusionCallbacksIS1L_NS1O_17LinearCombinationISI_fSI_fLNS_15FloatRoundStyleE2EEESH_S1N_JEEENS4_5SM1004TMEM4LOAD26SM100_TMEM_LOAD_16dp32b32xENS4_13SM90_TMA_LOADES1E_NS4_39AutoVectorizingCopyWithAssumedAlignmentILi128EEENS4_14SM90_TMA_STOREES1E_S20_S20_EEEvvEEEEvNT_6ParamsE,"a",@progbits
	.sectionflags	@""
	.align	4
.nv.constant0._ZN7cutlass13device_kernelINS_4gemm6kernel13GemmUniversalIN4cute5tupleIJiiiiEEENS1_10collective13CollectiveMmaINS1_35MainloopSm100TmaUmmaWarpSpecializedILi4ELi2ELi4ENS5_IJNS4_1CILi2EEESB_NSA_ILi1EEEEEEEENS5_IJNSA_ILi64EEENSA_ILi128EEESF_EEENS_12float_e4m3_tENS5_IJlSC_lEEESI_SJ_NS4_8TiledMMAINS4_8MMA_AtomIJNS4_10MMA_TraitsINS4_19SM100_MMA_F8F6F4_SSEJSI_SI_fSF_SG_NS4_17integral_constantINS4_4UMMA5MajorELSQ_0EEESR_NSO_INSP_7ScaleInELSS_0EEEST_EEEEEENS4_6LayoutINS5_IJSC_SC_SC_EEENS5_IJNSA_ILi0EEESY_SY_EEEEENS5_IJNS4_10UnderscoreES11_S11_EEEEENS4_23SM90_TMA_LOAD_MULTICASTENS4_14ComposedLayoutINS4_7SwizzleILi2ELi4ELi3EEENS4_18smem_ptr_flag_bitsILi8EEENSW_INS5_IJNSA_ILi8EEESF_EEENS5_IJSF_SC_EEEEEEEvNS4_8identityES14_S1E_vS1F_EENS_8epilogue10collective18CollectiveEpilogueINS1H_23Sm100TmaWarpSpecializedILi2ELi2ELi32ELb0ELb0EEEJSH_NS5_IJNSW_ISF_SC_EES1M_EEESI_SJ_SI_SJ_NS1H_6fusion15FusionCallbacksIS1L_NS1O_17LinearCombinationISI_fSI_fLNS_15FloatRoundStyleE2EEESH_S1N_JEEENS4_5SM1004TMEM4LOAD26SM100_TMEM_LOAD_16dp32b32xENS4_13SM90_TMA_LOADES1E_NS4_39AutoVectorizingCopyWithAssumedAlignmentILi128EEENS4_14SM90_TMA_STOREES1E_S20_S20_EEEvvEEEEvNT_6ParamsE:
	.zero		2944


//--------------------- SYMBOLS --------------------------

	.type		.nv.reservedSmem.offset0,@object
	.size		.nv.reservedSmem.offset0,0x4
	.type		.nv.reservedSmem.cap,@object
	.size		.nv.reservedSmem.cap,0x4
	.type		__assertfail,@function
